// auto-generated by cutlass_sweep.sparse_gemm — config: {"arch": "sm_100", "cluster_m": 1, "cluster_n": 2, "dtype": "bf16", "tile_k": 64, "tile_m": 128, "tile_n": 64}
#include "cutlass/cutlass.h"
#include "cutlass/gemm/collective/collective_builder.hpp"
#include "cutlass/gemm/device/gemm_universal_adapter.h"
#include "cutlass/gemm/kernel/gemm_universal.hpp"
#include "cutlass/epilogue/collective/collective_builder.hpp"

using Elem = cutlass::bfloat16_t;
using Acc  = float;
using TileShape    = cute::Shape<cute::_128, cute::_64, cute::_64>;
using ClusterShape = cute::Shape<cute::_1, cute::_2, cute::_1>;

using CollectiveEpilogue = typename cutlass::epilogue::collective::CollectiveBuilder<
    cutlass::arch::Sm100, cutlass::arch::OpClassSparseTensorOp,
    TileShape, ClusterShape,
    cutlass::epilogue::collective::EpilogueTileAuto,
    Acc, Acc,
    Acc, cutlass::layout::ColumnMajor, 128 / cutlass::sizeof_bits<Acc>::value,
    Acc, cutlass::layout::ColumnMajor, 128 / cutlass::sizeof_bits<Acc>::value,
    cutlass::epilogue::TmaWarpSpecialized1Sm
  >::CollectiveOp;

using CollectiveMainloop = typename cutlass::gemm::collective::CollectiveBuilder<
    cutlass::arch::Sm100, cutlass::arch::OpClassSparseTensorOp,
    Elem, cutlass::layout::RowMajor, 2 * 128 / cutlass::sizeof_bits<Elem>::value,
    Elem, cutlass::layout::ColumnMajor, 128 / cutlass::sizeof_bits<Elem>::value,
    Acc,
    TileShape, ClusterShape,
    cutlass::gemm::collective::StageCountAutoCarveoutEpi<CollectiveEpilogue>,
    cutlass::gemm::KernelSparseTmaWarpSpecialized1SmSm100
  >::CollectiveOp;

using GemmKernel = cutlass::gemm::kernel::GemmUniversal<
    cute::Shape<int,int,int,int>,
    CollectiveMainloop,
    CollectiveEpilogue
>;
using Gemm = cutlass::gemm::device::GemmUniversalAdapter<GemmKernel>;

auto* _anchor = &cutlass::device_kernel<GemmKernel>;


// ===== COMPILED SASS (sm_100a) =====

	.target	sm_100a

	.elftype	@"ET_EXEC"


//--------------------- .note.nv.tkinfo           --------------------------
	.section	.note.nv.tkinfo,"",@"SHT_NOTE"
	.sectionflags	@"SHF_NOTE_NV_TKINFO"
	.tkinfo
        /*0018*/ 	.word	0x00000002
        /*0030*/ 	.string	""
        /*0030*/ 	.string	"ptxas"
        /*0030*/ 	.string	"Cuda compilation tools, release 13.0, V13.0.88"
        /*0030*/ 	.string	"Build cuda_13.0.r13.0/compiler.36424714_0"
        /*0030*/ 	.string	"-arch sm_100a -m 64 "



//--------------------- .note.nv.cuinfo           --------------------------
	.section	.note.nv.cuinfo,"",@"SHT_NOTE"
	.sectionflags	@"SHF_NOTE_NV_CUINFO"
        /*0018*/ 	.short	0x0002
        /*001a*/ 	.short	0x0064
        /*001c*/ 	.short	0x0082
	.zero		2


//--------------------- .nv.info                  --------------------------
	.section	.nv.info,"",@"SHT_CUDA_INFO"
	.align	4


	//----- nvinfo : EIATTR_REGCOUNT
	.align		4
        /*0000*/ 	.byte	0x04, 0x2f
        /*0002*/ 	.short	(.L_19 - .L_18)
	.align		4
.L_18:
        /*0004*/ 	.word	index@(_ZN7cutlass13device_kernelINS_4gemm6kernel13GemmUniversalIN4cute5tupleIJiiiiEEENS1_10collective13CollectiveMmaINS1_41MainloopSm100TmaUmmaWarpSpecializedSparseILi10ELi2ELi2ENS5_IJNS4_1CILi1EEENSA_ILi2EEESB_EEEEENS5_IJNSA_ILi128EEENSA_ILi64EEESG_EEENS_10bfloat16_tENS5_IJNS4_6LayoutINS5_IJiNS5_IJSC_iEEEiEEENS5_IJlNS5_IJSB_SC_EEElEEEEENSJ_INS5_IJNS5_IJNS5_IJNSA_ILi8EEESC_SP_EEEiEEENS5_IJNS5_IJNSA_ILi16EEESC_NSA_ILi4EEEEEEiEEEiEEENS5_IJNS5_IJNS5_IJSF_SS_NSA_ILi2048EEEEEENSA_ILi16384EEEEEENS5_IJNS5_IJSB_NSA_ILi1024EEENSA_ILi32EEEEEElEEElEEEEEEEESI_NS5_IJlSB_lEEENS4_8TiledMMAINS4_8MMA_AtomIJNS4_27SM100_MMA_F16BF16_SS_SPARSEISI_SI_fLi128ELi64ELNS4_4UMMA5MajorE0ELS1D_0ELNS1C_7ScaleInE0ELS1E_0EEEEEENSJ_INS5_IJSB_SB_SB_EEENS5_IJNSA_ILi0EEES1I_S1I_EEEEENS5_IJNS4_10UnderscoreES1L_S1L_EEEEENS4_23SM90_TMA_LOAD_MULTICASTENS4_14ComposedLayoutINS4_7SwizzleILi2ELi4ELi3EEENS4_25smem_sparse_ptr_flag_bitsILi2ELi16EEENSJ_INS5_IJNS5_IJSB_SP_EEENS5_IJSC_S12_EEEEEENS5_IJNS5_IJS1I_SG_EEESM_EEEEEEEvNS4_8identityENS4_13SM90_TMA_LOADENS1P_INS1Q_ILi3ELi4ELi3EEENS4_18smem_ptr_flag_bitsILi16EEENSJ_INS5_IJSP_SG_EEENS5_IJSG_SB_EEEEEEEvS21_EENS_8epilogue10collective18CollectiveEpilogueINS2B_23Sm100TmaWarpSpecializedILi4ELi2ELi16ELb1ELb0EEEJSH_NS5_IJNSJ_ISF_SB_EENSJ_ISS_SB_EEEEEfNS5_IJSB_llEEEfS2J_NS2B_6fusion15FusionCallbacksIS2F_NS2K_17LinearCombinationIffffLNS_15FloatRoundStyleE2EEESH_S2I_JEEENS4_5SM1004TMEM4LOAD26SM100_TMEM_LOAD_32dp32b16xES22_NS1P_INS1Q_ILi2ELi5ELi2EEENS24_ILi32EEENSJ_INS5_IJS12_ST_EEENS5_IJSB_S12_EEEEEEENS4_39AutoVectorizingCopyWithAssumedAlignmentILi128EEENS4_14SM90_TMA_STOREES2Z_S31_S31_EEEvvEEEEvNT_6ParamsE)
        /*0008*/ 	.word	0x00000059


	//----- nvinfo : EIATTR_FRAME_SIZE
	.align		4
.L_19:
        /*000c*/ 	.byte	0x04, 0x11
        /*000e*/ 	.short	(.L_21 - .L_20)
	.align		4
.L_20:
        /*0010*/ 	.word	index@($__internal_2_$__cuda_sm10x_tcgen05_guardrail_trap_unallocated_columns_being_dealloced)
        /*0014*/ 	.word	0x00000000


	//----- nvinfo : EIATTR_FRAME_SIZE
	.align		4
.L_21:
        /*0018*/ 	.byte	0x04, 0x11
        /*001a*/ 	.short	(.L_23 - .L_22)
	.align		4
.L_22:
        /*001c*/ 	.word	index@($__internal_1_$__cuda_sm10x_tcgen05_guardrail_trap_phase_invalid_during_alloc)
        /*0020*/ 	.word	0x00000000


	//----- nvinfo : EIATTR_FRAME_SIZE
	.align		4
.L_23:
        /*0024*/ 	.byte	0x04, 0x11
        /*0026*/ 	.short	(.L_25 - .L_24)
	.align		4
.L_24:
        /*0028*/ 	.word	index@($__internal_0_$__cuda_sm10x_tcgen05_guardrail_trap_col_being_dealloced_not_returned_by_alloc)
        /*002c*/ 	.word	0x00000000


	//----- nvinfo : EIATTR_FRAME_SIZE
	.align		4
.L_25:
        /*0030*/ 	.byte	0x04, 0x11
        /*0032*/ 	.short	(.L_27 - .L_26)
	.align		4
.L_26:
        /*0034*/ 	.word	index@(_ZN7cutlass13device_kernelINS_4gemm6kernel13GemmUniversalIN4cute5tupleIJiiiiEEENS1_10collective13CollectiveMmaINS1_41MainloopSm100TmaUmmaWarpSpecializedSparseILi10ELi2ELi2ENS5_IJNS4_1CILi1EEENSA_ILi2EEESB_EEEEENS5_IJNSA_ILi128EEENSA_ILi64EEESG_EEENS_10bfloat16_tENS5_IJNS4_6LayoutINS5_IJiNS5_IJSC_iEEEiEEENS5_IJlNS5_IJSB_SC_EEElEEEEENSJ_INS5_IJNS5_IJNS5_IJNSA_ILi8EEESC_SP_EEEiEEENS5_IJNS5_IJNSA_ILi16EEESC_NSA_ILi4EEEEEEiEEEiEEENS5_IJNS5_IJNS5_IJSF_SS_NSA_ILi2048EEEEEENSA_ILi16384EEEEEENS5_IJNS5_IJSB_NSA_ILi1024EEENSA_ILi32EEEEEElEEElEEEEEEEESI_NS5_IJlSB_lEEENS4_8TiledMMAINS4_8MMA_AtomIJNS4_27SM100_MMA_F16BF16_SS_SPARSEISI_SI_fLi128ELi64ELNS4_4UMMA5MajorE0ELS1D_0ELNS1C_7ScaleInE0ELS1E_0EEEEEENSJ_INS5_IJSB_SB_SB_EEENS5_IJNSA_ILi0EEES1I_S1I_EEEEENS5_IJNS4_10UnderscoreES1L_S1L_EEEEENS4_23SM90_TMA_LOAD_MULTICASTENS4_14ComposedLayoutINS4_7SwizzleILi2ELi4ELi3EEENS4_25smem_sparse_ptr_flag_bitsILi2ELi16EEENSJ_INS5_IJNS5_IJSB_SP_EEENS5_IJSC_S12_EEEEEENS5_IJNS5_IJS1I_SG_EEESM_EEEEEEEvNS4_8identityENS4_13SM90_TMA_LOADENS1P_INS1Q_ILi3ELi4ELi3EEENS4_18smem_ptr_flag_bitsILi16EEENSJ_INS5_IJSP_SG_EEENS5_IJSG_SB_EEEEEEEvS21_EENS_8epilogue10collective18CollectiveEpilogueINS2B_23Sm100TmaWarpSpecializedILi4ELi2ELi16ELb1ELb0EEEJSH_NS5_IJNSJ_ISF_SB_EENSJ_ISS_SB_EEEEEfNS5_IJSB_llEEEfS2J_NS2B_6fusion15FusionCallbacksIS2F_NS2K_17LinearCombinationIffffLNS_15FloatRoundStyleE2EEESH_S2I_JEEENS4_5SM1004TMEM4LOAD26SM100_TMEM_LOAD_32dp32b16xES22_NS1P_INS1Q_ILi2ELi5ELi2EEENS24_ILi32EEENSJ_INS5_IJS12_ST_EEENS5_IJSB_S12_EEEEEEENS4_39AutoVectorizingCopyWithAssumedAlignmentILi128EEENS4_14SM90_TMA_STOREES2Z_S31_S31_EEEvvEEEEvNT_6ParamsE)
        /*0038*/ 	.word	0x00000000


	//----- nvinfo : EIATTR_MIN_STACK_SIZE
	.align		4
.L_27:
        /*003c*/ 	.byte	0x04, 0x12
        /*003e*/ 	.short	(.L_29 - .L_28)
	.align		4
.L_28:
        /*0040*/ 	.word	index@(_ZN7cutlass13device_kernelINS_4gemm6kernel13GemmUniversalIN4cute5tupleIJiiiiEEENS1_10collective13CollectiveMmaINS1_41MainloopSm100TmaUmmaWarpSpecializedSparseILi10ELi2ELi2ENS5_IJNS4_1CILi1EEENSA_ILi2EEESB_EEEEENS5_IJNSA_ILi128EEENSA_ILi64EEESG_EEENS_10bfloat16_tENS5_IJNS4_6LayoutINS5_IJiNS5_IJSC_iEEEiEEENS5_IJlNS5_IJSB_SC_EEElEEEEENSJ_INS5_IJNS5_IJNS5_IJNSA_ILi8EEESC_SP_EEEiEEENS5_IJNS5_IJNSA_ILi16EEESC_NSA_ILi4EEEEEEiEEEiEEENS5_IJNS5_IJNS5_IJSF_SS_NSA_ILi2048EEEEEENSA_ILi16384EEEEEENS5_IJNS5_IJSB_NSA_ILi1024EEENSA_ILi32EEEEEElEEElEEEEEEEESI_NS5_IJlSB_lEEENS4_8TiledMMAINS4_8MMA_AtomIJNS4_27SM100_MMA_F16BF16_SS_SPARSEISI_SI_fLi128ELi64ELNS4_4UMMA5MajorE0ELS1D_0ELNS1C_7ScaleInE0ELS1E_0EEEEEENSJ_INS5_IJSB_SB_SB_EEENS5_IJNSA_ILi0EEES1I_S1I_EEEEENS5_IJNS4_10UnderscoreES1L_S1L_EEEEENS4_23SM90_TMA_LOAD_MULTICASTENS4_14ComposedLayoutINS4_7SwizzleILi2ELi4ELi3EEENS4_25smem_sparse_ptr_flag_bitsILi2ELi16EEENSJ_INS5_IJNS5_IJSB_SP_EEENS5_IJSC_S12_EEEEEENS5_IJNS5_IJS1I_SG_EEESM_EEEEEEEvNS4_8identityENS4_13SM90_TMA_LOADENS1P_INS1Q_ILi3ELi4ELi3EEENS4_18smem_ptr_flag_bitsILi16EEENSJ_INS5_IJSP_SG_EEENS5_IJSG_SB_EEEEEEEvS21_EENS_8epilogue10collective18CollectiveEpilogueINS2B_23Sm100TmaWarpSpecializedILi4ELi2ELi16ELb1ELb0EEEJSH_NS5_IJNSJ_ISF_SB_EENSJ_ISS_SB_EEEEEfNS5_IJSB_llEEEfS2J_NS2B_6fusion15FusionCallbacksIS2F_NS2K_17LinearCombinationIffffLNS_15FloatRoundStyleE2EEESH_S2I_JEEENS4_5SM1004TMEM4LOAD26SM100_TMEM_LOAD_32dp32b16xES22_NS1P_INS1Q_ILi2ELi5ELi2EEENS24_ILi32EEENSJ_INS5_IJS12_ST_EEENS5_IJSB_S12_EEEEEEENS4_39AutoVectorizingCopyWithAssumedAlignmentILi128EEENS4_14SM90_TMA_STOREES2Z_S31_S31_EEEvvEEEEvNT_6ParamsE)
        /*0044*/ 	.word	0x00000000
.L_29:


//--------------------- .nv.compat                --------------------------
	.section	.nv.compat,"",@"SHT_CUDA_COMPAT_INFO"
	.align	4
        /*0000*/ 	.byte	0x02, 0x09, 0x01, 0x00, 0x02, 0x02, 0x02, 0x00, 0x02, 0x05, 0x05, 0x00, 0x03, 0x07, 0x01, 0x01
        /*0010*/ 	.byte	0x02, 0x03, 0x01, 0x00, 0x02, 0x06, 0x01, 0x00, 0x04, 0x0b, 0x08, 0x00, 0x09, 0x00, 0x00, 0x00
        /*0020*/ 	.byte	0x00, 0x00, 0x00, 0x00


//--------------------- .nv.info._ZN7cutlass13device_kernelINS_4gemm6kernel13GemmUniversalIN4cute5tupleIJiiiiEEENS1_10collective13CollectiveMmaINS1_41MainloopSm100TmaUmmaWarpSpecializedSparseILi10ELi2ELi2ENS5_IJNS4_1CILi1EEENSA_ILi2EEESB_EEEEENS5_IJNSA_ILi128EEENSA_ILi64EEESG_EEENS_10bfloat16_tENS5_IJNS4_6LayoutINS5_IJiNS5_IJSC_iEEEiEEENS5_IJlNS5_IJSB_SC_EEElEEEEENSJ_INS5_IJNS5_IJNS5_IJNSA_ILi8EEESC_SP_EEEiEEENS5_IJNS5_IJNSA_ILi16EEESC_NSA_ILi4EEEEEEiEEEiEEENS5_IJNS5_IJNS5_IJSF_SS_NSA_ILi2048EEEEEENSA_ILi16384EEEEEENS5_IJNS5_IJSB_NSA_ILi1024EEENSA_ILi32EEEEEElEEElEEEEEEEESI_NS5_IJlSB_lEEENS4_8TiledMMAINS4_8MMA_AtomIJNS4_27SM100_MMA_F16BF16_SS_SPARSEISI_SI_fLi128ELi64ELNS4_4UMMA5MajorE0ELS1D_0ELNS1C_7ScaleInE0ELS1E_0EEEEEENSJ_INS5_IJSB_SB_SB_EEENS5_IJNSA_ILi0EEES1I_S1I_EEEEENS5_IJNS4_10UnderscoreES1L_S1L_EEEEENS4_23SM90_TMA_LOAD_MULTICASTENS4_14ComposedLayoutINS4_7SwizzleILi2ELi4ELi3EEENS4_25smem_sparse_ptr_flag_bitsILi2ELi16EEENSJ_INS5_IJNS5_IJSB_SP_EEENS5_IJSC_S12_EEEEEENS5_IJNS5_IJS1I_SG_EEESM_EEEEEEEvNS4_8identityENS4_13SM90_TMA_LOADENS1P_INS1Q_ILi3ELi4ELi3EEENS4_18smem_ptr_flag_bitsILi16EEENSJ_INS5_IJSP_SG_EEENS5_IJSG_SB_EEEEEEEvS21_EENS_8epilogue10collective18CollectiveEpilogueINS2B_23Sm100TmaWarpSpecializedILi4ELi2ELi16ELb1ELb0EEEJSH_NS5_IJNSJ_ISF_SB_EENSJ_ISS_SB_EEEEEfNS5_IJSB_llEEEfS2J_NS2B_6fusion15FusionCallbacksIS2F_NS2K_17LinearCombinationIffffLNS_15FloatRoundStyleE2EEESH_S2I_JEEENS4_5SM1004TMEM4LOAD26SM100_TMEM_LOAD_32dp32b16xES22_NS1P_INS1Q_ILi2ELi5ELi2EEENS24_ILi32EEENSJ_INS5_IJS12_ST_EEENS5_IJSB_S12_EEEEEEENS4_39AutoVectorizingCopyWithAssumedAlignmentILi128EEENS4_14SM90_TMA_STOREES2Z_S31_S31_EEEvvEEEEvNT_6ParamsE --------------------------
	.section	.nv.info._ZN7cutlass13device_kernelINS_4gemm6kernel13GemmUniversalIN4cute5tupleIJiiiiEEENS1_10collective13CollectiveMmaINS1_41MainloopSm100TmaUmmaWarpSpecializedSparseILi10ELi2ELi2ENS5_IJNS4_1CILi1EEENSA_ILi2EEESB_EEEEENS5_IJNSA_ILi128EEENSA_ILi64EEESG_EEENS_10bfloat16_tENS5_IJNS4_6LayoutINS5_IJiNS5_IJSC_iEEEiEEENS5_IJlNS5_IJSB_SC_EEElEEEEENSJ_INS5_IJNS5_IJNS5_IJNSA_ILi8EEESC_SP_EEEiEEENS5_IJNS5_IJNSA_ILi16EEESC_NSA_ILi4EEEEEEiEEEiEEENS5_IJNS5_IJNS5_IJSF_SS_NSA_ILi2048EEEEEENSA_ILi16384EEEEEENS5_IJNS5_IJSB_NSA_ILi1024EEENSA_ILi32EEEEEElEEElEEEEEEEESI_NS5_IJlSB_lEEENS4_8TiledMMAINS4_8MMA_AtomIJNS4_27SM100_MMA_F16BF16_SS_SPARSEISI_SI_fLi128ELi64ELNS4_4UMMA5MajorE0ELS1D_0ELNS1C_7ScaleInE0ELS1E_0EEEEEENSJ_INS5_IJSB_SB_SB_EEENS5_IJNSA_ILi0EEES1I_S1I_EEEEENS5_IJNS4_10UnderscoreES1L_S1L_EEEEENS4_23SM90_TMA_LOAD_MULTICASTENS4_14ComposedLayoutINS4_7SwizzleILi2ELi4ELi3EEENS4_25smem_sparse_ptr_flag_bitsILi2ELi16EEENSJ_INS5_IJNS5_IJSB_SP_EEENS5_IJSC_S12_EEEEEENS5_IJNS5_IJS1I_SG_EEESM_EEEEEEEvNS4_8identityENS4_13SM90_TMA_LOADENS1P_INS1Q_ILi3ELi4ELi3EEENS4_18smem_ptr_flag_bitsILi16EEENSJ_INS5_IJSP_SG_EEENS5_IJSG_SB_EEEEEEEvS21_EENS_8epilogue10collective18CollectiveEpilogueINS2B_23Sm100TmaWarpSpecializedILi4ELi2ELi16ELb1ELb0EEEJSH_NS5_IJNSJ_ISF_SB_EENSJ_ISS_SB_EEEEEfNS5_IJSB_llEEEfS2J_NS2B_6fusion15FusionCallbacksIS2F_NS2K_17LinearCombinationIffffLNS_15FloatRoundStyleE2EEESH_S2I_JEEENS4_5SM1004TMEM4LOAD26SM100_TMEM_LOAD_32dp32b16xES22_NS1P_INS1Q_ILi2ELi5ELi2EEENS24_ILi32EEENSJ_INS5_IJS12_ST_EEENS5_IJSB_S12_EEEEEEENS4_39AutoVectorizingCopyWithAssumedAlignmentILi128EEENS4_14SM90_TMA_STOREES2Z_S31_S31_EEEvvEEEEvNT_6ParamsE,"",@"SHT_CUDA_INFO"
	.sectionflags	@""
	.align	4


	//----- nvinfo : EIATTR_CUDA_API_VERSION
	.align		4
        /*0000*/ 	.byte	0x04, 0x37
        /*0002*/ 	.short	(.L_31 - .L_30)
.L_30:
        /*0004*/ 	.word	0x00000082


	//----- nvinfo : EIATTR_KPARAM_INFO
	.align		4
.L_31:
        /*0008*/ 	.byte	0x04, 0x17
        /*000a*/ 	.short	(.L_33 - .L_32)
.L_32:
        /*000c*/ 	.word	0x00000000
        /*0010*/ 	.short	0x0000
        /*0012*/ 	.short	0x0000
        /*0014*/ 	.byte	0x00, 0xf0, 0x01, 0x28


	//----- nvinfo : EIATTR_AT_ENTRY_FRAGMENTS
	.align		4
.L_33:
        /*0018*/ 	.byte	0x04, 0x4f
        /*001a*/ 	.short	(.L_35 - .L_34)


	//   ....[0]....
.L_34:
        /*001c*/ 	.word	0x00000006


	//----- nvinfo : EIATTR_RESERVED_SMEM_USED
	.align		4
.L_35:
        /*0020*/ 	.byte	0x01, 0x41
	.zero		2


	//----- nvinfo : EIATTR_SPARSE_MMA_MASK
	.align		4
        /*0024*/ 	.byte	0x03, 0x50
        /*0026*/ 	.short	0x0040


	//----- nvinfo : EIATTR_TCGEN05_1CTA_USED
	.align		4
        /*0028*/ 	.byte	0x01, 0x51
	.zero		2


	//----- nvinfo : EIATTR_MAXREG_COUNT
	.align		4
        /*002c*/ 	.byte	0x03, 0x1b
        /*002e*/ 	.short	0x00ff


	//----- nvinfo : EIATTR_NUM_BARRIERS
	.align		4
        /*0030*/ 	.byte	0x02, 0x4c
        /*0032*/ 	.byte	0x07
	.zero		1


	//----- nvinfo : EIATTR_EXTERNS
	.align		4
        /*0034*/ 	.byte	0x04, 0x0f
        /*0036*/ 	.short	(.L_37 - .L_36)


	//   ....[0]....
	.align		4
.L_36:
        /*0038*/ 	.word	index@(__assertfail)


	//----- nvinfo : EIATTR_MERCURY_ISA_VERSION
	.align		4
.L_37:
        /*003c*/ 	.byte	0x03, 0x5f
        /*003e*/ 	.short	0x0101


	//----- nvinfo : EIATTR_INT_WARP_WIDE_INSTR_OFFSETS
	.align		4
        /*0040*/ 	.byte	0x04, 0x31
        /*0042*/ 	.short	(.L_39 - .L_38)


	//   ....[0]....
.L_38:
        /*0044*/ 	.word	0x00001e30


	//   ....[1]....
        /*0048*/ 	.word	0x00003ba0


	//   ....[2]....
        /*004c*/ 	.word	0x00003bc0


	//   ....[3]....
        /*0050*/ 	.word	0x00003bf0


	//   ....[4]....
        /*0054*/ 	.word	0x00004500


	//   ....[5]....
        /*0058*/ 	.word	0x00004520


	//   ....[6]....
        /*005c*/ 	.word	0x000045c0


	//   ....[7]....
        /*0060*/ 	.word	0x00004660


	//   ....[8]....
        /*0064*/ 	.word	0x00004720


	//   ....[9]....
        /*0068*/ 	.word	0x000047a0


	//   ....[10]....
        /*006c*/ 	.word	0x000047c0


	//   ....[11]....
        /*0070*/ 	.word	0x00004890


	//   ....[12]....
        /*0074*/ 	.word	0x00004920


	//   ....[13]....
        /*0078*/ 	.word	0x000049e0


	//   ....[14]....
        /*007c*/ 	.word	0x00004a70


	//   ....[15]....
        /*0080*/ 	.word	0x00004a90


	//   ....[16]....
        /*0084*/ 	.word	0x00004bc0


	//   ....[17]....
        /*0088*/ 	.word	0x00004c20


	//   ....[18]....
        /*008c*/ 	.word	0x00004cd0


	//   ....[19]....
        /*0090*/ 	.word	0x00004e20


	//   ....[20]....
        /*0094*/ 	.word	0x00004e80


	//   ....[21]....
        /*0098*/ 	.word	0x00004ea0


	//   ....[22]....
        /*009c*/ 	.word	0x00004ec0


	//   ....[23]....
        /*00a0*/ 	.word	0x000050b0


	//----- nvinfo : EIATTR_COOP_GROUP_MASK_REGIDS
	.align		4
.L_39:
        /*00a4*/ 	.byte	0x04, 0x29
        /*00a6*/ 	.short	(.L_41 - .L_40)


	//   ....[0]....
.L_40:
        /*00a8*/ 	.word	0xffffffff


	//   ....[1]....
        /*00ac*/ 	.word	0xffffffff


	//   ....[2]....
        /*00b0*/ 	.word	0xffffffff


	//   ....[3]....
        /*00b4*/ 	.word	0xffffffff


	//   ....[4]....
        /*00b8*/ 	.word	0xffffffff


	//   ....[5]....
        /*00bc*/ 	.word	0xffffffff


	//   ....[6]....
        /*00c0*/ 	.word	0xffffffff


	//   ....[7]....
        /*00c4*/ 	.word	0xffffffff


	//   ....[8]....
        /*00c8*/ 	.word	0xffffffff


	//   ....[9]....
        /*00cc*/ 	.word	0xffffffff


	//   ....[10]....
        /*00d0*/ 	.word	0xffffffff


	//   ....[11]....
        /*00d4*/ 	.word	0xffffffff


	//   ....[12]....
        /*00d8*/ 	.word	0xffffffff


	//   ....[13]....
        /*00dc*/ 	.word	0xffffffff


	//----- nvinfo : EIATTR_COOP_GROUP_INSTR_OFFSETS
	.align		4
.L_41:
        /*00e0*/ 	.byte	0x04, 0x28
        /*00e2*/ 	.short	(.L_43 - .L_42)


	//   ....[0]....
.L_42:
        /*00e4*/ 	.word	0x00000090


	//   ....[1]....
        /*00e8*/ 	.word	0x00000500


	//   ....[2]....
        /*00ec*/ 	.word	0x00000780


	//   ....[3]....
        /*00f0*/ 	.word	0x00000920


	//   ....[4]....
        /*00f4*/ 	.word	0x00000a20


	//   ....[5]....
        /*00f8*/ 	.word	0x00000b90


	//   ....[6]....
        /*00fc*/ 	.word	0x00000cf0


	//   ....[7]....
        /*0100*/ 	.word	0x00000eb0


	//   ....[8]....
        /*0104*/ 	.word	0x00001d20


	//   ....[9]....
        /*0108*/ 	.word	0x00002e50


	//   ....[10]....
        /*010c*/ 	.word	0x00003060


	//   ....[11]....
        /*0110*/ 	.word	0x00003090


	//   ....[12]....
        /*0114*/ 	.word	0x00003a80


	//   ....[13]....
        /*0118*/ 	.word	0x00003cb0


	//----- nvinfo : EIATTR_VRC_CTA_INIT_COUNT
	.align		4
.L_43:
        /*011c*/ 	.byte	0x02, 0x4a
        /*011e*/ 	.byte	0x80
	.zero		1


	//----- nvinfo : EIATTR_SYSCALL_OFFSETS
	.align		4
        /*0120*/ 	.byte	0x04, 0x46
        /*0122*/ 	.short	(.L_45 - .L_44)


	//   ....[0]....
.L_44:
        /*0124*/ 	.word	0x00005b20


	//   ....[1]....
        /*0128*/ 	.word	0x00005c10


	//   ....[2]....
        /*012c*/ 	.word	0x00006430


	//   ....[3]....
        /*0130*/ 	.word	0x00006e20


	//   ....[4]....
        /*0134*/ 	.word	0x000077f0


	//   ....[5]....
        /*0138*/ 	.word	0x000081b0


	//----- nvinfo : EIATTR_MBARRIER_INSTR_OFFSETS
	.align		4
.L_45:
        /*013c*/ 	.byte	0x04, 0x39
        /*013e*/ 	.short	(.L_47 - .L_46)


	//   ....[0]....
.L_46:
        /*0140*/ 	.word	0x00000620
        /*0144*/ 	.word	0x000000ff
        /*0148*/ 	.word	0x00000000
        /*014c*/ 	.short	0x0100
        /*014e*/ 	.byte	0x06
	.zero		1


	//   ....[1]....
        /*0150*/ 	.word	0x00000630
        /*0154*/ 	.word	0x000000ff
        /*0158*/ 	.word	0x00000050
        /*015c*/ 	.short	0x0100
        /*015e*/ 	.byte	0x06
	.zero		1


	//   ....[2]....
        /*0160*/ 	.word	0x00000640
        /*0164*/ 	.word	0x000000ff
        /*0168*/ 	.word	0x00000008
        /*016c*/ 	.short	0x0100
        /*016e*/ 	.byte	0x06
	.zero		1


	//   ....[3]....
        /*0170*/ 	.word	0x00000650
        /*0174*/ 	.word	0x000000ff
        /*0178*/ 	.word	0x00000058
        /*017c*/ 	.short	0x0100
        /*017e*/ 	.byte	0x06
	.zero		1


	//   ....[4]....
        /*0180*/ 	.word	0x00000660
        /*0184*/ 	.word	0x000000ff
        /*0188*/ 	.word	0x00000010
        /*018c*/ 	.short	0x0100
        /*018e*/ 	.byte	0x06
	.zero		1


	//   ....[5]....
        /*0190*/ 	.word	0x00000670
        /*0194*/ 	.word	0x000000ff
        /*0198*/ 	.word	0x00000060
        /*019c*/ 	.short	0x0100
        /*019e*/ 	.byte	0x06
	.zero		1


	//   ....[6]....
        /*01a0*/ 	.word	0x00000680
        /*01a4*/ 	.word	0x000000ff
        /*01a8*/ 	.word	0x00000018
        /*01ac*/ 	.short	0x0100
        /*01ae*/ 	.byte	0x06
	.zero		1


	//   ....[7]....
        /*01b0*/ 	.word	0x00000690
        /*01b4*/ 	.word	0x000000ff
        /*01b8*/ 	.word	0x00000068
        /*01bc*/ 	.short	0x0100
        /*01be*/ 	.byte	0x06
	.zero		1


	//   ....[8]....
        /*01c0*/ 	.word	0x000006a0
        /*01c4*/ 	.word	0x000000ff
        /*01c8*/ 	.word	0x00000020
        /*01cc*/ 	.short	0x0100
        /*01ce*/ 	.byte	0x06
	.zero		1


	//   ....[9]....
        /*01d0*/ 	.word	0x000006b0
        /*01d4*/ 	.word	0x000000ff
        /*01d8*/ 	.word	0x00000070
        /*01dc*/ 	.short	0x0100
        /*01de*/ 	.byte	0x06
	.zero		1


	//   ....[10]....
        /*01e0*/ 	.word	0x000006c0
        /*01e4*/ 	.word	0x000000ff
        /*01e8*/ 	.word	0x00000028
        /*01ec*/ 	.short	0x0100
        /*01ee*/ 	.byte	0x06
	.zero		1


	//   ....[11]....
        /*01f0*/ 	.word	0x000006d0
        /*01f4*/ 	.word	0x000000ff
        /*01f8*/ 	.word	0x00000078
        /*01fc*/ 	.short	0x0100
        /*01fe*/ 	.byte	0x06
	.zero		1


	//   ....[12]....
        /*0200*/ 	.word	0x000006e0
        /*0204*/ 	.word	0x000000ff
        /*0208*/ 	.word	0x00000030
        /*020c*/ 	.short	0x0100
        /*020e*/ 	.byte	0x06
	.zero		1


	//   ....[13]....
        /*0210*/ 	.word	0x000006f0
        /*0214*/ 	.word	0x000000ff
        /*0218*/ 	.word	0x00000080
        /*021c*/ 	.short	0x0100
        /*021e*/ 	.byte	0x06
	.zero		1


	//   ....[14]....
        /*0220*/ 	.word	0x00000700
        /*0224*/ 	.word	0x000000ff
        /*0228*/ 	.word	0x00000038
        /*022c*/ 	.short	0x0100
        /*022e*/ 	.byte	0x06
	.zero		1


	//   ....[15]....
        /*0230*/ 	.word	0x00000710
        /*0234*/ 	.word	0x000000ff
        /*0238*/ 	.word	0x00000088
        /*023c*/ 	.short	0x0100
        /*023e*/ 	.byte	0x06
	.zero		1


	//   ....[16]....
        /*0240*/ 	.word	0x00000720
        /*0244*/ 	.word	0x000000ff
        /*0248*/ 	.word	0x00000040
        /*024c*/ 	.short	0x0100
        /*024e*/ 	.byte	0x06
	.zero		1


	//   ....[17]....
        /*0250*/ 	.word	0x00000730
        /*0254*/ 	.word	0x000000ff
        /*0258*/ 	.word	0x00000090
        /*025c*/ 	.short	0x0100
        /*025e*/ 	.byte	0x06
	.zero		1


	//   ....[18]....
        /*0260*/ 	.word	0x00000740
        /*0264*/ 	.word	0x000000ff
        /*0268*/ 	.word	0x00000048
        /*026c*/ 	.short	0x0100
        /*026e*/ 	.byte	0x06
	.zero		1


	//   ....[19]....
        /*0270*/ 	.word	0x00000750
        /*0274*/ 	.word	0x000000ff
        /*0278*/ 	.word	0x00000098
        /*027c*/ 	.short	0x0100
        /*027e*/ 	.byte	0x06
	.zero		1


	//   ....[20]....
        /*0280*/ 	.word	0x00000890
        /*0284*/ 	.word	0x000000ff
        /*0288*/ 	.word	0x000000a0
        /*028c*/ 	.short	0x0100
        /*028e*/ 	.byte	0x06
	.zero		1


	//   ....[21]....
        /*0290*/ 	.word	0x000008a0
        /*0294*/ 	.word	0x000000ff
        /*0298*/ 	.word	0x000000c0
        /*029c*/ 	.short	0x0100
        /*029e*/ 	.byte	0x06
	.zero		1


	//   ....[22]....
        /*02a0*/ 	.word	0x000008b0
        /*02a4*/ 	.word	0x000000ff
        /*02a8*/ 	.word	0x000000a8
        /*02ac*/ 	.short	0x0100
        /*02ae*/ 	.byte	0x06
	.zero		1


	//   ....[23]....
        /*02b0*/ 	.word	0x000008c0
        /*02b4*/ 	.word	0x000000ff
        /*02b8*/ 	.word	0x000000c8
        /*02bc*/ 	.short	0x0100
        /*02be*/ 	.byte	0x06
	.zero		1


	//   ....[24]....
        /*02c0*/ 	.word	0x000008d0
        /*02c4*/ 	.word	0x000000ff
        /*02c8*/ 	.word	0x000000b0
        /*02cc*/ 	.short	0x0100
        /*02ce*/ 	.byte	0x06
	.zero		1


	//   ....[25]....
        /*02d0*/ 	.word	0x000008e0
        /*02d4*/ 	.word	0x000000ff
        /*02d8*/ 	.word	0x000000d0
        /*02dc*/ 	.short	0x0100
        /*02de*/ 	.byte	0x06
	.zero		1


	//   ....[26]....
        /*02e0*/ 	.word	0x000008f0
        /*02e4*/ 	.word	0x000000ff
        /*02e8*/ 	.word	0x000000b8
        /*02ec*/ 	.short	0x0100
        /*02ee*/ 	.byte	0x06
	.zero		1


	//   ....[27]....
        /*02f0*/ 	.word	0x00000900
        /*02f4*/ 	.word	0x000000ff
        /*02f8*/ 	.word	0x000000d8
        /*02fc*/ 	.short	0x0100
        /*02fe*/ 	.byte	0x06
	.zero		1


	//   ....[28]....
        /*0300*/ 	.word	0x000009f0
        /*0304*/ 	.word	0x000000ff
        /*0308*/ 	.word	0x000000e0
        /*030c*/ 	.short	0x0100
        /*030e*/ 	.byte	0x05
	.zero		1


	//   ....[29]....
        /*0310*/ 	.word	0x00000a00
        /*0314*/ 	.word	0x000000ff
        /*0318*/ 	.word	0x000000e8
        /*031c*/ 	.short	0x0100
        /*031e*/ 	.byte	0x05
	.zero		1


	//   ....[30]....
        /*0320*/ 	.word	0x00000b40
        /*0324*/ 	.word	0x000000ff
        /*0328*/ 	.word	0x000000f0
        /*032c*/ 	.short	0x0100
        /*032e*/ 	.byte	0x05
	.zero		1


	//   ....[31]....
        /*0330*/ 	.word	0x00000b50
        /*0334*/ 	.word	0x000000ff
        /*0338*/ 	.word	0x00000100
        /*033c*/ 	.short	0x0100
        /*033e*/ 	.byte	0x05
	.zero		1


	//   ....[32]....
        /*0340*/ 	.word	0x00000b60
        /*0344*/ 	.word	0x000000ff
        /*0348*/ 	.word	0x000000f8
        /*034c*/ 	.short	0x0100
        /*034e*/ 	.byte	0x05
	.zero		1


	//   ....[33]....
        /*0350*/ 	.word	0x00000b70
        /*0354*/ 	.word	0x000000ff
        /*0358*/ 	.word	0x00000108
        /*035c*/ 	.short	0x0100
        /*035e*/ 	.byte	0x05
	.zero		1


	//   ....[34]....
        /*0360*/ 	.word	0x00000ca0
        /*0364*/ 	.word	0x000000ff
        /*0368*/ 	.word	0x00000110
        /*036c*/ 	.short	0x0100
        /*036e*/ 	.byte	0x06
	.zero		1


	//   ....[35]....
        /*0370*/ 	.word	0x00000cb0
        /*0374*/ 	.word	0x000000ff
        /*0378*/ 	.word	0x00000120
        /*037c*/ 	.short	0x0100
        /*037e*/ 	.byte	0x06
	.zero		1


	//   ....[36]....
        /*0380*/ 	.word	0x00000cc0
        /*0384*/ 	.word	0x000000ff
        /*0388*/ 	.word	0x00000118
        /*038c*/ 	.short	0x0100
        /*038e*/ 	.byte	0x06
	.zero		1


	//   ....[37]....
        /*0390*/ 	.word	0x00000cd0
        /*0394*/ 	.word	0x000000ff
        /*0398*/ 	.word	0x00000128
        /*039c*/ 	.short	0x0100
        /*039e*/ 	.byte	0x06
	.zero		1


	//   ....[38]....
        /*03a0*/ 	.word	0x00000dc0
        /*03a4*/ 	.word	0x000000ff
        /*03a8*/ 	.word	0x00000130
        /*03ac*/ 	.short	0x0100
        /*03ae*/ 	.byte	0x05
	.zero		1


	//   ....[39]....
        /*03b0*/ 	.word	0x00000dd0
        /*03b4*/ 	.word	0x000000ff
        /*03b8*/ 	.word	0x00000140
        /*03bc*/ 	.short	0x0100
        /*03be*/ 	.byte	0x05
	.zero		1


	//   ....[40]....
        /*03c0*/ 	.word	0x00000de0
        /*03c4*/ 	.word	0x000000ff
        /*03c8*/ 	.word	0x00000138
        /*03cc*/ 	.short	0x0100
        /*03ce*/ 	.byte	0x05
	.zero		1


	//   ....[41]....
        /*03d0*/ 	.word	0x00000df0
        /*03d4*/ 	.word	0x000000ff
        /*03d8*/ 	.word	0x00000148
        /*03dc*/ 	.short	0x0100
        /*03de*/ 	.byte	0x05
	.zero		1


	//   ....[42]....
        /*03e0*/ 	.word	0x00001870
        /*03e4*/ 	.word	0x00000004
        /*03e8*/ 	.word	0x00000140
        /*03ec*/ 	.short	0x010a
        /*03ee*/ 	.byte	0xff
	.zero		1


	//   ....[43]....
        /*03f0*/ 	.word	0x00001890
        /*03f4*/ 	.word	0x00000004
        /*03f8*/ 	.word	0x00000130
        /*03fc*/ 	.short	0x0101
        /*03fe*/ 	.byte	0xff
	.zero		1


	//   ....[44]....
        /*0400*/ 	.word	0x00001910
        /*0404*/ 	.word	0x000000ff
        /*0408*/ 	.word	0x00000050
        /*040c*/ 	.short	0x010a
        /*040e*/ 	.byte	0x07
	.zero		1


	//   ....[45]....
        /*0410*/ 	.word	0x00001a40
        /*0414*/ 	.word	0x000000ff
        /*0418*/ 	.word	0x00000050
        /*041c*/ 	.short	0x010a
        /*041e*/ 	.byte	0x21
	.zero		1


	//   ....[46]....
        /*0420*/ 	.word	0x00001bd0
        /*0424*/ 	.word	0x000000ff
        /*0428*/ 	.word	0x00000050
        /*042c*/ 	.short	0x010a
        /*042e*/ 	.byte	0x08
	.zero		1


	//   ....[47]....
        /*0430*/ 	.word	0x00001d00
        /*0434*/ 	.word	0x000000ff
        /*0438*/ 	.word	0x000000e8
        /*043c*/ 	.short	0x0101
        /*043e*/ 	.byte	0x05
	.zero		1


	//   ....[48]....
        /*0440*/ 	.word	0x00001d30
        /*0444*/ 	.word	0x00000008
        /*0448*/ 	.word	0x000000f0
        /*044c*/ 	.short	0x010a
        /*044e*/ 	.byte	0xff
	.zero		1


	//   ....[49]....
        /*0450*/ 	.word	0x00001e00
        /*0454*/ 	.word	0x00000008
        /*0458*/ 	.word	0x00000000
        /*045c*/ 	.short	0x0101
        /*045e*/ 	.byte	0xff
	.zero		1


	//   ....[50]....
        /*0460*/ 	.word	0x00002370
        /*0464*/ 	.word	0x000000ff
        /*0468*/ 	.word	0x00000000
        /*046c*/ 	.short	0x010a
        /*046e*/ 	.byte	0x04
	.zero		1


	//   ....[51]....
        /*0470*/ 	.word	0x00002400
        /*0474*/ 	.word	0x000000ff
        /*0478*/ 	.word	0x00000000
        /*047c*/ 	.short	0x010a
        /*047e*/ 	.byte	0x04
	.zero		1


	//   ....[52]....
        /*0480*/ 	.word	0x00002490
        /*0484*/ 	.word	0x000000ff
        /*0488*/ 	.word	0x00000000
        /*048c*/ 	.short	0x010a
        /*048e*/ 	.byte	0x04
	.zero		1


	//   ....[53]....
        /*0490*/ 	.word	0x00002520
        /*0494*/ 	.word	0x000000ff
        /*0498*/ 	.word	0x00000000
        /*049c*/ 	.short	0x010a
        /*049e*/ 	.byte	0x04
	.zero		1


	//   ....[54]....
        /*04a0*/ 	.word	0x000025b0
        /*04a4*/ 	.word	0x000000ff
        /*04a8*/ 	.word	0x00000000
        /*04ac*/ 	.short	0x010a
        /*04ae*/ 	.byte	0x04
	.zero		1


	//   ....[55]....
        /*04b0*/ 	.word	0x00002640
        /*04b4*/ 	.word	0x000000ff
        /*04b8*/ 	.word	0x00000000
        /*04bc*/ 	.short	0x010a
        /*04be*/ 	.byte	0x04
	.zero		1


	//   ....[56]....
        /*04c0*/ 	.word	0x000026d0
        /*04c4*/ 	.word	0x000000ff
        /*04c8*/ 	.word	0x00000000
        /*04cc*/ 	.short	0x010a
        /*04ce*/ 	.byte	0x04
	.zero		1


	//   ....[57]....
        /*04d0*/ 	.word	0x00002760
        /*04d4*/ 	.word	0x000000ff
        /*04d8*/ 	.word	0x00000000
        /*04dc*/ 	.short	0x010a
        /*04de*/ 	.byte	0x04
	.zero		1


	//   ....[58]....
        /*04e0*/ 	.word	0x000027f0
        /*04e4*/ 	.word	0x000000ff
        /*04e8*/ 	.word	0x00000000
        /*04ec*/ 	.short	0x010a
        /*04ee*/ 	.byte	0x04
	.zero		1


	//   ....[59]....
        /*04f0*/ 	.word	0x00002890
        /*04f4*/ 	.word	0x00000000
        /*04f8*/ 	.word	0x00000000
        /*04fc*/ 	.short	0x010a
        /*04fe*/ 	.byte	0xff
	.zero		1


	//   ....[60]....
        /*0500*/ 	.word	0x000029b0
        /*0504*/ 	.word	0x00000000
        /*0508*/ 	.word	0x00000130
        /*050c*/ 	.short	0x010a
        /*050e*/ 	.byte	0xff
	.zero		1


	//   ....[61]....
        /*0510*/ 	.word	0x00002a20
        /*0514*/ 	.word	0x00000004
        /*0518*/ 	.word	0x00000000
        /*051c*/ 	.short	0x0101
        /*051e*/ 	.byte	0xff
	.zero		1


	//   ....[62]....
        /*0520*/ 	.word	0x00002a40
        /*0524*/ 	.word	0x000000ff
        /*0528*/ 	.word	0x00000100
        /*052c*/ 	.short	0x010a
        /*052e*/ 	.byte	0x05
	.zero		1


	//   ....[63]....
        /*0530*/ 	.word	0x00002b60
        /*0534*/ 	.word	0x00000000
        /*0538*/ 	.word	0x000000f0
        /*053c*/ 	.short	0x010a
        /*053e*/ 	.byte	0xff
	.zero		1


	//   ....[64]....
        /*0540*/ 	.word	0x00002c60
        /*0544*/ 	.word	0x00000000
        /*0548*/ 	.word	0x00000000
        /*054c*/ 	.short	0x0101
        /*054e*/ 	.byte	0xff
	.zero		1


	//   ....[65]....
        /*0550*/ 	.word	0x00002cf0
        /*0554*/ 	.word	0x000000ff
        /*0558*/ 	.word	0x00000100
        /*055c*/ 	.short	0x0106
        /*055e*/ 	.byte	0x05
	.zero		1


	//   ....[66]....
        /*0560*/ 	.word	0x00002d10
        /*0564*/ 	.word	0x000000ff
        /*0568*/ 	.word	0x00000100
        /*056c*/ 	.short	0x010a
        /*056e*/ 	.byte	0x05
	.zero		1


	//   ....[67]....
        /*0570*/ 	.word	0x00002da0
        /*0574*/ 	.word	0x000000ff
        /*0578*/ 	.word	0x00000100
        /*057c*/ 	.short	0x0106
        /*057e*/ 	.byte	0x04
	.zero		1


	//   ....[68]....
        /*0580*/ 	.word	0x00002de0
        /*0584*/ 	.word	0x00000000
        /*0588*/ 	.word	0x00000100
        /*058c*/ 	.short	0x010a
        /*058e*/ 	.byte	0xff
	.zero		1


	//   ....[69]....
        /*0590*/ 	.word	0x00003300
        /*0594*/ 	.word	0x00000000
        /*0598*/ 	.word	0x000000f0
        /*059c*/ 	.short	0x010a
        /*059e*/ 	.byte	0xff
	.zero		1


	//   ....[70]....
        /*05a0*/ 	.word	0x00003410
        /*05a4*/ 	.word	0x00000003
        /*05a8*/ 	.word	0x00000000
        /*05ac*/ 	.short	0x0101
        /*05ae*/ 	.byte	0xff
	.zero		1


	//   ....[71]....
        /*05b0*/ 	.word	0x00003420
        /*05b4*/ 	.word	0x000000ff
        /*05b8*/ 	.word	0x00000000
        /*05bc*/ 	.short	0x010a
        /*05be*/ 	.byte	0x05
	.zero		1


	//   ....[72]....
        /*05c0*/ 	.word	0x00003440
        /*05c4*/ 	.word	0x000000ff
        /*05c8*/ 	.word	0x00000120
        /*05cc*/ 	.short	0x010a
        /*05ce*/ 	.byte	0x07
	.zero		1


	//   ....[73]....
        /*05d0*/ 	.word	0x00003540
        /*05d4*/ 	.word	0x000000ff
        /*05d8*/ 	.word	0x00000000
        /*05dc*/ 	.short	0x010a
        /*05de*/ 	.byte	0x06
	.zero		1


	//   ....[74]....
        /*05e0*/ 	.word	0x00003600
        /*05e4*/ 	.word	0x000000ff
        /*05e8*/ 	.word	0x00000000
        /*05ec*/ 	.short	0x010a
        /*05ee*/ 	.byte	0x05
	.zero		1


	//   ....[75]....
        /*05f0*/ 	.word	0x000039d0
        /*05f4*/ 	.word	0x000000ff
        /*05f8*/ 	.word	0x00000000
        /*05fc*/ 	.short	0x010a
        /*05fe*/ 	.byte	0x06
	.zero		1


	//   ....[76]....
        /*0600*/ 	.word	0x00003a60
        /*0604*/ 	.word	0x000000ff
        /*0608*/ 	.word	0x00000000
        /*060c*/ 	.short	0x010a
        /*060e*/ 	.byte	0x07
	.zero		1


	//   ....[77]....
        /*0610*/ 	.word	0x00003eb0
        /*0614*/ 	.word	0x00000000
        /*0618*/ 	.word	0x000000f0
        /*061c*/ 	.short	0x010a
        /*061e*/ 	.byte	0xff
	.zero		1


	//   ....[78]....
        /*0620*/ 	.word	0x00003f70
        /*0624*/ 	.word	0x00000000
        /*0628*/ 	.word	0x00000000
        /*062c*/ 	.short	0x0101
        /*062e*/ 	.byte	0xff
	.zero		1


	//   ....[79]....
        /*0630*/ 	.word	0x00004290
        /*0634*/ 	.word	0x000000ff
        /*0638*/ 	.word	0x000000e8
        /*063c*/ 	.short	0x010a
        /*063e*/ 	.byte	0x04
	.zero		1


	//   ....[80]....
        /*0640*/ 	.word	0x00004480
        /*0644*/ 	.word	0x000000ff
        /*0648*/ 	.word	0x000000c0
        /*064c*/ 	.short	0x010a
        /*064e*/ 	.byte	0x04
	.zero		1


	//   ....[81]....
        /*0650*/ 	.word	0x00004750
        /*0654*/ 	.word	0x000000ff
        /*0658*/ 	.word	0x000000a0
        /*065c*/ 	.short	0x010b
        /*065e*/ 	.byte	0x04
	.zero		1


	//   ....[82]....
        /*0660*/ 	.word	0x00004760
        /*0664*/ 	.word	0x000000ff
        /*0668*/ 	.word	0x00000000
        /*066c*/ 	.short	0x0101
        /*066e*/ 	.byte	0x07
	.zero		1


	//   ....[83]....
        /*0670*/ 	.word	0x00004770
        /*0674*/ 	.word	0x000000ff
        /*0678*/ 	.word	0x000000c8
        /*067c*/ 	.short	0x010a
        /*067e*/ 	.byte	0x04
	.zero		1


	//   ....[84]....
        /*0680*/ 	.word	0x00004a10
        /*0684*/ 	.word	0x000000ff
        /*0688*/ 	.word	0x000000a8
        /*068c*/ 	.short	0x010b
        /*068e*/ 	.byte	0x04
	.zero		1


	//   ....[85]....
        /*0690*/ 	.word	0x00004a20
        /*0694*/ 	.word	0x000000ff
        /*0698*/ 	.word	0x00000000
        /*069c*/ 	.short	0x0101
        /*069e*/ 	.byte	0x07
	.zero		1


	//   ....[86]....
        /*06a0*/ 	.word	0x00004a30
        /*06a4*/ 	.word	0x000000ff
        /*06a8*/ 	.word	0x000000d0
        /*06ac*/ 	.short	0x010a
        /*06ae*/ 	.byte	0x04
	.zero		1


	//   ....[87]....
        /*06b0*/ 	.word	0x00004d80
        /*06b4*/ 	.word	0x000000ff
        /*06b8*/ 	.word	0x000000b0
        /*06bc*/ 	.short	0x010b
        /*06be*/ 	.byte	0x04
	.zero		1


	//   ....[88]....
        /*06c0*/ 	.word	0x00004de0
        /*06c4*/ 	.word	0x000000ff
        /*06c8*/ 	.word	0x00000000
        /*06cc*/ 	.short	0x0101
        /*06ce*/ 	.byte	0x07
	.zero		1


	//   ....[89]....
        /*06d0*/ 	.word	0x00004df0
        /*06d4*/ 	.word	0x000000ff
        /*06d8*/ 	.word	0x000000d8
        /*06dc*/ 	.short	0x010a
        /*06de*/ 	.byte	0x04
	.zero		1


	//   ....[90]....
        /*06e0*/ 	.word	0x000050e0
        /*06e4*/ 	.word	0x000000ff
        /*06e8*/ 	.word	0x000000b8
        /*06ec*/ 	.short	0x010b
        /*06ee*/ 	.byte	0x04
	.zero		1


	//   ....[91]....
        /*06f0*/ 	.word	0x00005110
        /*06f4*/ 	.word	0x000000ff
        /*06f8*/ 	.word	0x00000000
        /*06fc*/ 	.short	0x0101
        /*06fe*/ 	.byte	0x05
	.zero		1


	//   ....[92]....
        /*0700*/ 	.word	0x00005160
        /*0704*/ 	.word	0x000000ff
        /*0708*/ 	.word	0x000000c0
        /*070c*/ 	.short	0x010a
        /*070e*/ 	.byte	0x04
	.zero		1


	//   ....[93]....
        /*0710*/ 	.word	0x00005180
        /*0714*/ 	.word	0x000000ff
        /*0718*/ 	.word	0x000000c8
        /*071c*/ 	.short	0x010a
        /*071e*/ 	.byte	0x04
	.zero		1


	//   ....[94]....
        /*0720*/ 	.word	0x000051a0
        /*0724*/ 	.word	0x000000ff
        /*0728*/ 	.word	0x000000d0
        /*072c*/ 	.short	0x010a
        /*072e*/ 	.byte	0x04
	.zero		1


	//   ....[95]....
        /*0730*/ 	.word	0x000051e0
        /*0734*/ 	.word	0x00000000
        /*0738*/ 	.word	0x000000d8
        /*073c*/ 	.short	0x010a
        /*073e*/ 	.byte	0xff
	.zero		1


	//   ....[96]....
        /*0740*/ 	.word	0x000054f0
        /*0744*/ 	.word	0x00000000
        /*0748*/ 	.word	0x000000f0
        /*074c*/ 	.short	0x010a
        /*074e*/ 	.byte	0xff
	.zero		1


	//   ....[97]....
        /*0750*/ 	.word	0x00005600
        /*0754*/ 	.word	0x00000000
        /*0758*/ 	.word	0x00000000
        /*075c*/ 	.short	0x0101
        /*075e*/ 	.byte	0xff
	.zero		1


	//   ....[98]....
        /*0760*/ 	.word	0x00006050
        /*0764*/ 	.word	0x000000ff
        /*0768*/ 	.word	0x000000a0
        /*076c*/ 	.short	0x010a
        /*076e*/ 	.byte	0x2e
	.zero		1


	//   ....[99]....
        /*0770*/ 	.word	0x00006070
        /*0774*/ 	.word	0x00000053
        /*0778*/ 	.word	0x00000110
        /*077c*/ 	.short	0x010a
        /*077e*/ 	.byte	0xff
	.zero		1


	//   ....[100]....
        /*0780*/ 	.word	0x00006160
        /*0784*/ 	.word	0x000000ff
        /*0788*/ 	.word	0x000000a0
        /*078c*/ 	.short	0x010a
        /*078e*/ 	.byte	0x2e
	.zero		1


	//   ....[101]....
        /*0790*/ 	.word	0x00006310
        /*0794*/ 	.word	0x00000053
        /*0798*/ 	.word	0x00000110
        /*079c*/ 	.short	0x010a
        /*079e*/ 	.byte	0xff
	.zero		1


	//   ....[102]....
        /*07a0*/ 	.word	0x00006a80
        /*07a4*/ 	.word	0x00000000
        /*07a8*/ 	.word	0x00000000
        /*07ac*/ 	.short	0x0101
        /*07ae*/ 	.byte	0xff
	.zero		1


	//   ....[103]....
        /*07b0*/ 	.word	0x00006a90
        /*07b4*/ 	.word	0x00000003
        /*07b8*/ 	.word	0x000000a0
        /*07bc*/ 	.short	0x010a
        /*07be*/ 	.byte	0xff
	.zero		1


	//   ....[104]....
        /*07c0*/ 	.word	0x00006b50
        /*07c4*/ 	.word	0x00000003
        /*07c8*/ 	.word	0x000000a0
        /*07cc*/ 	.short	0x010a
        /*07ce*/ 	.byte	0xff
	.zero		1


	//   ....[105]....
        /*07d0*/ 	.word	0x00007450
        /*07d4*/ 	.word	0x00000000
        /*07d8*/ 	.word	0x00000000
        /*07dc*/ 	.short	0x0101
        /*07de*/ 	.byte	0xff
	.zero		1


	//   ....[106]....
        /*07e0*/ 	.word	0x00007470
        /*07e4*/ 	.word	0x00000003
        /*07e8*/ 	.word	0x000000a0
        /*07ec*/ 	.short	0x010a
        /*07ee*/ 	.byte	0xff
	.zero		1


	//   ....[107]....
        /*07f0*/ 	.word	0x00007520
        /*07f4*/ 	.word	0x00000003
        /*07f8*/ 	.word	0x000000a0
        /*07fc*/ 	.short	0x010a
        /*07fe*/ 	.byte	0xff
	.zero		1


	//   ....[108]....
        /*0800*/ 	.word	0x00007e20
        /*0804*/ 	.word	0x00000000
        /*0808*/ 	.word	0x00000000
        /*080c*/ 	.short	0x0101
        /*080e*/ 	.byte	0xff
	.zero		1


	//   ....[109]....
        /*0810*/ 	.word	0x00007e40
        /*0814*/ 	.word	0x00000014
        /*0818*/ 	.word	0x000000a0
        /*081c*/ 	.short	0x010a
        /*081e*/ 	.byte	0xff
	.zero		1


	//   ....[110]....
        /*0820*/ 	.word	0x00007ef0
        /*0824*/ 	.word	0x00000014
        /*0828*/ 	.word	0x000000a0
        /*082c*/ 	.short	0x010a
        /*082e*/ 	.byte	0xff
	.zero		1


	//   ....[111]....
        /*0830*/ 	.word	0x00008250
        /*0834*/ 	.word	0x000000ff
        /*0838*/ 	.word	0x00000000
        /*083c*/ 	.short	0x0101
        /*083e*/ 	.byte	0x05
	.zero		1


	//   ....[112]....
        /*0840*/ 	.word	0x00008840
        /*0844*/ 	.word	0x00000003
        /*0848*/ 	.word	0x00000000
        /*084c*/ 	.short	0x0101
        /*084e*/ 	.byte	0xff
	.zero		1


	//   ....[113]....
        /*0850*/ 	.word	0x00008ae0
        /*0854*/ 	.word	0x000000ff
        /*0858*/ 	.word	0x00000000
        /*085c*/ 	.short	0x0101
        /*085e*/ 	.byte	0x04
	.zero		1


	//   ....[114]....
        /*0860*/ 	.word	0x00008b00
        /*0864*/ 	.word	0x00000004
        /*0868*/ 	.word	0x00000140
        /*086c*/ 	.short	0x010a
        /*086e*/ 	.byte	0xff
	.zero		1


	//   ....[115]....
        /*0870*/ 	.word	0x00008b60
        /*0874*/ 	.word	0x00000004
        /*0878*/ 	.word	0x00000050
        /*087c*/ 	.short	0x010a
        /*087e*/ 	.byte	0xff
	.zero		1


	//   ....[116]....
        /*0880*/ 	.word	0x00008bb0
        /*0884*/ 	.word	0x00000008
        /*0888*/ 	.word	0x000000f0
        /*088c*/ 	.short	0x010a
        /*088e*/ 	.byte	0xff
	.zero		1


	//   ....[117]....
        /*0890*/ 	.word	0x00008c10
        /*0894*/ 	.word	0x00000000
        /*0898*/ 	.word	0x00000000
        /*089c*/ 	.short	0x010a
        /*089e*/ 	.byte	0xff
	.zero		1


	//   ....[118]....
        /*08a0*/ 	.word	0x00008c70
        /*08a4*/ 	.word	0x00000000
        /*08a8*/ 	.word	0x00000000
        /*08ac*/ 	.short	0x010a
        /*08ae*/ 	.byte	0xff
	.zero		1


	//   ....[119]....
        /*08b0*/ 	.word	0x00008cd0
        /*08b4*/ 	.word	0x00000000
        /*08b8*/ 	.word	0x00000000
        /*08bc*/ 	.short	0x010a
        /*08be*/ 	.byte	0xff
	.zero		1


	//   ....[120]....
        /*08c0*/ 	.word	0x00008d30
        /*08c4*/ 	.word	0x00000000
        /*08c8*/ 	.word	0x00000000
        /*08cc*/ 	.short	0x010a
        /*08ce*/ 	.byte	0xff
	.zero		1


	//   ....[121]....
        /*08d0*/ 	.word	0x00008d90
        /*08d4*/ 	.word	0x00000000
        /*08d8*/ 	.word	0x00000000
        /*08dc*/ 	.short	0x010a
        /*08de*/ 	.byte	0xff
	.zero		1


	//   ....[122]....
        /*08e0*/ 	.word	0x00008df0
        /*08e4*/ 	.word	0x00000000
        /*08e8*/ 	.word	0x00000000
        /*08ec*/ 	.short	0x010a
        /*08ee*/ 	.byte	0xff
	.zero		1


	//   ....[123]....
        /*08f0*/ 	.word	0x00008e50
        /*08f4*/ 	.word	0x00000000
        /*08f8*/ 	.word	0x00000000
        /*08fc*/ 	.short	0x010a
        /*08fe*/ 	.byte	0xff
	.zero		1


	//   ....[124]....
        /*0900*/ 	.word	0x00008eb0
        /*0904*/ 	.word	0x00000000
        /*0908*/ 	.word	0x00000000
        /*090c*/ 	.short	0x010a
        /*090e*/ 	.byte	0xff
	.zero		1


	//   ....[125]....
        /*0910*/ 	.word	0x00008f10
        /*0914*/ 	.word	0x00000000
        /*0918*/ 	.word	0x00000000
        /*091c*/ 	.short	0x010a
        /*091e*/ 	.byte	0xff
	.zero		1


	//   ....[126]....
        /*0920*/ 	.word	0x00008f60
        /*0924*/ 	.word	0x00000000
        /*0928*/ 	.word	0x00000130
        /*092c*/ 	.short	0x010a
        /*092e*/ 	.byte	0xff
	.zero		1


	//   ....[127]....
        /*0930*/ 	.word	0x00008fc0
        /*0934*/ 	.word	0x00000000
        /*0938*/ 	.word	0x00000100
        /*093c*/ 	.short	0x010a
        /*093e*/ 	.byte	0xff
	.zero		1


	//   ....[128]....
        /*0940*/ 	.word	0x00009010
        /*0944*/ 	.word	0x00000000
        /*0948*/ 	.word	0x000000f0
        /*094c*/ 	.short	0x010a
        /*094e*/ 	.byte	0xff
	.zero		1


	//   ....[129]....
        /*0950*/ 	.word	0x00009070
        /*0954*/ 	.word	0x00000000
        /*0958*/ 	.word	0x00000100
        /*095c*/ 	.short	0x010a
        /*095e*/ 	.byte	0xff
	.zero		1


	//   ....[130]....
        /*0960*/ 	.word	0x000090c0
        /*0964*/ 	.word	0x00000000
        /*0968*/ 	.word	0x000000f0
        /*096c*/ 	.short	0x010a
        /*096e*/ 	.byte	0xff
	.zero		1


	//   ....[131]....
        /*0970*/ 	.word	0x00009120
        /*0974*/ 	.word	0x00000003
        /*0978*/ 	.word	0x00000120
        /*097c*/ 	.short	0x010a
        /*097e*/ 	.byte	0xff
	.zero		1


	//   ....[132]....
        /*0980*/ 	.word	0x00009180
        /*0984*/ 	.word	0x00000000
        /*0988*/ 	.word	0x00000000
        /*098c*/ 	.short	0x010a
        /*098e*/ 	.byte	0xff
	.zero		1


	//   ....[133]....
        /*0990*/ 	.word	0x000091e0
        /*0994*/ 	.word	0x00000000
        /*0998*/ 	.word	0x00000000
        /*099c*/ 	.short	0x010a
        /*099e*/ 	.byte	0xff
	.zero		1


	//   ....[134]....
        /*09a0*/ 	.word	0x00009240
        /*09a4*/ 	.word	0x00000000
        /*09a8*/ 	.word	0x00000000
        /*09ac*/ 	.short	0x010a
        /*09ae*/ 	.byte	0xff
	.zero		1


	//   ....[135]....
        /*09b0*/ 	.word	0x00009290
        /*09b4*/ 	.word	0x00000000
        /*09b8*/ 	.word	0x000000f0
        /*09bc*/ 	.short	0x010a
        /*09be*/ 	.byte	0xff
	.zero		1


	//   ....[136]....
        /*09c0*/ 	.word	0x000092f0
        /*09c4*/ 	.word	0x00000000
        /*09c8*/ 	.word	0x000000e8
        /*09cc*/ 	.short	0x010a
        /*09ce*/ 	.byte	0xff
	.zero		1


	//   ....[137]....
        /*09d0*/ 	.word	0x00009350
        /*09d4*/ 	.word	0x00000000
        /*09d8*/ 	.word	0x000000c0
        /*09dc*/ 	.short	0x010a
        /*09de*/ 	.byte	0xff
	.zero		1


	//   ....[138]....
        /*09e0*/ 	.word	0x000093b0
        /*09e4*/ 	.word	0x00000000
        /*09e8*/ 	.word	0x000000c8
        /*09ec*/ 	.short	0x010a
        /*09ee*/ 	.byte	0xff
	.zero		1


	//   ....[139]....
        /*09f0*/ 	.word	0x00009410
        /*09f4*/ 	.word	0x00000000
        /*09f8*/ 	.word	0x000000d0
        /*09fc*/ 	.short	0x010a
        /*09fe*/ 	.byte	0xff
	.zero		1


	//   ....[140]....
        /*0a00*/ 	.word	0x00009470
        /*0a04*/ 	.word	0x00000000
        /*0a08*/ 	.word	0x000000d8
        /*0a0c*/ 	.short	0x010a
        /*0a0e*/ 	.byte	0xff
	.zero		1


	//   ....[141]....
        /*0a10*/ 	.word	0x000094d0
        /*0a14*/ 	.word	0x00000000
        /*0a18*/ 	.word	0x000000c0
        /*0a1c*/ 	.short	0x010a
        /*0a1e*/ 	.byte	0xff
	.zero		1


	//   ....[142]....
        /*0a20*/ 	.word	0x00009530
        /*0a24*/ 	.word	0x00000000
        /*0a28*/ 	.word	0x000000c8
        /*0a2c*/ 	.short	0x010a
        /*0a2e*/ 	.byte	0xff
	.zero		1


	//   ....[143]....
        /*0a30*/ 	.word	0x00009590
        /*0a34*/ 	.word	0x00000000
        /*0a38*/ 	.word	0x000000d0
        /*0a3c*/ 	.short	0x010a
        /*0a3e*/ 	.byte	0xff
	.zero		1


	//   ....[144]....
        /*0a40*/ 	.word	0x000095e0
        /*0a44*/ 	.word	0x00000000
        /*0a48*/ 	.word	0x000000f0
        /*0a4c*/ 	.short	0x010a
        /*0a4e*/ 	.byte	0xff
	.zero		1


	//   ....[145]....
        /*0a50*/ 	.word	0x00009640
        /*0a54*/ 	.word	0x00000003
        /*0a58*/ 	.word	0x000000a0
        /*0a5c*/ 	.short	0x010a
        /*0a5e*/ 	.byte	0xff
	.zero		1


	//   ....[146]....
        /*0a60*/ 	.word	0x00009690
        /*0a64*/ 	.word	0x00000053
        /*0a68*/ 	.word	0x00000110
        /*0a6c*/ 	.short	0x010a
        /*0a6e*/ 	.byte	0xff
	.zero		1


	//   ....[147]....
        /*0a70*/ 	.word	0x000096e0
        /*0a74*/ 	.word	0x00000003
        /*0a78*/ 	.word	0x000000a0
        /*0a7c*/ 	.short	0x010a
        /*0a7e*/ 	.byte	0xff
	.zero		1


	//   ....[148]....
        /*0a80*/ 	.word	0x00009730
        /*0a84*/ 	.word	0x00000003
        /*0a88*/ 	.word	0x000000a0
        /*0a8c*/ 	.short	0x010a
        /*0a8e*/ 	.byte	0xff
	.zero		1


	//   ....[149]....
        /*0a90*/ 	.word	0x00009780
        /*0a94*/ 	.word	0x00000014
        /*0a98*/ 	.word	0x000000a0
        /*0a9c*/ 	.short	0x010a
        /*0a9e*/ 	.byte	0xff
	.zero		1


	//----- nvinfo : EIATTR_NUM_MBARRIERS
	.align		4
.L_47:
        /*0aa0*/ 	.byte	0x03, 0x38
        /*0aa2*/ 	.short	0x002a


	//----- nvinfo : EIATTR_EXIT_INSTR_OFFSETS
	.align		4
        /*0aa4*/ 	.byte	0x04, 0x1c
        /*0aa6*/ 	.short	(.L_49 - .L_48)


	//   ....[0]....
.L_48:
        /*0aa8*/ 	.word	0x000028c0


	//   ....[1]....
        /*0aac*/ 	.word	0x00002db0


	//   ....[2]....
        /*0ab0*/ 	.word	0x00002e10


	//   ....[3]....
        /*0ab4*/ 	.word	0x00003cc0


	//   ....[4]....
        /*0ab8*/ 	.word	0x00005210


	//   ....[5]....
        /*0abc*/ 	.word	0x00005250


	//   ....[6]....
        /*0ac0*/ 	.word	0x000089e0


	//   ....[7]....
        /*0ac4*/ 	.word	0x00008a50


	//   ....[8]....
        /*0ac8*/ 	.word	0x00008a80


	//   ....[9]....
        /*0acc*/ 	.word	0x00008af0


	//----- nvinfo : EIATTR_MAX_THREADS
	.align		4
.L_49:
        /*0ad0*/ 	.byte	0x04, 0x05
        /*0ad2*/ 	.short	(.L_51 - .L_50)
.L_50:
        /*0ad4*/ 	.word	0x00000100
        /*0ad8*/ 	.word	0x00000001
        /*0adc*/ 	.word	0x00000001


	//----- nvinfo : EIATTR_CRS_STACK_SIZE
	.align		4
.L_51:
        /*0ae0*/ 	.byte	0x04, 0x1e
        /*0ae2*/ 	.short	(.L_53 - .L_52)
.L_52:
        /*0ae4*/ 	.word	0x00000000


	//----- nvinfo : EIATTR_CBANK_PARAM_SIZE
	.align		4
.L_53:
        /*0ae8*/ 	.byte	0x03, 0x19
        /*0aea*/ 	.short	0x0a00


	//----- nvinfo : EIATTR_PARAM_CBANK
	.align		4
        /*0aec*/ 	.byte	0x04, 0x0a
        /*0aee*/ 	.short	(.L_55 - .L_54)
	.align		4
.L_54:
        /*0af0*/ 	.word	index@(.nv.constant0._ZN7cutlass13device_kernelINS_4gemm6kernel13GemmUniversalIN4cute5tupleIJiiiiEEENS1_10collective13CollectiveMmaINS1_41MainloopSm100TmaUmmaWarpSpecializedSparseILi10ELi2ELi2ENS5_IJNS4_1CILi1EEENSA_ILi2EEESB_EEEEENS5_IJNSA_ILi128EEENSA_ILi64EEESG_EEENS_10bfloat16_tENS5_IJNS4_6LayoutINS5_IJiNS5_IJSC_iEEEiEEENS5_IJlNS5_IJSB_SC_EEElEEEEENSJ_INS5_IJNS5_IJNS5_IJNSA_ILi8EEESC_SP_EEEiEEENS5_IJNS5_IJNSA_ILi16EEESC_NSA_ILi4EEEEEEiEEEiEEENS5_IJNS5_IJNS5_IJSF_SS_NSA_ILi2048EEEEEENSA_ILi16384EEEEEENS5_IJNS5_IJSB_NSA_ILi1024EEENSA_ILi32EEEEEElEEElEEEEEEEESI_NS5_IJlSB_lEEENS4_8TiledMMAINS4_8MMA_AtomIJNS4_27SM100_MMA_F16BF16_SS_SPARSEISI_SI_fLi128ELi64ELNS4_4UMMA5MajorE0ELS1D_0ELNS1C_7ScaleInE0ELS1E_0EEEEEENSJ_INS5_IJSB_SB_SB_EEENS5_IJNSA_ILi0EEES1I_S1I_EEEEENS5_IJNS4_10UnderscoreES1L_S1L_EEEEENS4_23SM90_TMA_LOAD_MULTICASTENS4_14ComposedLayoutINS4_7SwizzleILi2ELi4ELi3EEENS4_25smem_sparse_ptr_flag_bitsILi2ELi16EEENSJ_INS5_IJNS5_IJSB_SP_EEENS5_IJSC_S12_EEEEEENS5_IJNS5_IJS1I_SG_EEESM_EEEEEEEvNS4_8identityENS4_13SM90_TMA_LOADENS1P_INS1Q_ILi3ELi4ELi3EEENS4_18smem_ptr_flag_bitsILi16EEENSJ_INS5_IJSP_SG_EEENS5_IJSG_SB_EEEEEEEvS21_EENS_8epilogue10collective18CollectiveEpilogueINS2B_23Sm100TmaWarpSpecializedILi4ELi2ELi16ELb1ELb0EEEJSH_NS5_IJNSJ_ISF_SB_EENSJ_ISS_SB_EEEEEfNS5_IJSB_llEEEfS2J_NS2B_6fusion15FusionCallbacksIS2F_NS2K_17LinearCombinationIffffLNS_15FloatRoundStyleE2EEESH_S2I_JEEENS4_5SM1004TMEM4LOAD26SM100_TMEM_LOAD_32dp32b16xES22_NS1P_INS1Q_ILi2ELi5ELi2EEENS24_ILi32EEENSJ_INS5_IJS12_ST_EEENS5_IJSB_S12_EEEEEEENS4_39AutoVectorizingCopyWithAssumedAlignmentILi128EEENS4_14SM90_TMA_STOREES2Z_S31_S31_EEEvvEEEEvNT_6ParamsE)
        /*0af4*/ 	.short	0x0380
        /*0af6*/ 	.short	0x0a00


	//----- nvinfo : EIATTR_SW_WAR
	.align		4
.L_55:
        /*0af8*/ 	.byte	0x04, 0x36
        /*0afa*/ 	.short	(.L_57 - .L_56)
.L_56:
        /*0afc*/ 	.word	0x00000008
.L_57:


//--------------------- .nv.callgraph             --------------------------
	.section	.nv.callgraph,"",@"SHT_CUDA_CALLGRAPH"
	.align	4
	.sectionentsize	8
	.align		4
        /*0000*/ 	.word	0x00000000
	.align		4
        /*0004*/ 	.word	0xffffffff
	.align		4
        /*0008*/ 	.word	index@(_ZN7cutlass13device_kernelINS_4gemm6kernel13GemmUniversalIN4cute5tupleIJiiiiEEENS1_10collective13CollectiveMmaINS1_41MainloopSm100TmaUmmaWarpSpecializedSparseILi10ELi2ELi2ENS5_IJNS4_1CILi1EEENSA_ILi2EEESB_EEEEENS5_IJNSA_ILi128EEENSA_ILi64EEESG_EEENS_10bfloat16_tENS5_IJNS4_6LayoutINS5_IJiNS5_IJSC_iEEEiEEENS5_IJlNS5_IJSB_SC_EEElEEEEENSJ_INS5_IJNS5_IJNS5_IJNSA_ILi8EEESC_SP_EEEiEEENS5_IJNS5_IJNSA_ILi16EEESC_NSA_ILi4EEEEEEiEEEiEEENS5_IJNS5_IJNS5_IJSF_SS_NSA_ILi2048EEEEEENSA_ILi16384EEEEEENS5_IJNS5_IJSB_NSA_ILi1024EEENSA_ILi32EEEEEElEEElEEEEEEEESI_NS5_IJlSB_lEEENS4_8TiledMMAINS4_8MMA_AtomIJNS4_27SM100_MMA_F16BF16_SS_SPARSEISI_SI_fLi128ELi64ELNS4_4UMMA5MajorE0ELS1D_0ELNS1C_7ScaleInE0ELS1E_0EEEEEENSJ_INS5_IJSB_SB_SB_EEENS5_IJNSA_ILi0EEES1I_S1I_EEEEENS5_IJNS4_10UnderscoreES1L_S1L_EEEEENS4_23SM90_TMA_LOAD_MULTICASTENS4_14ComposedLayoutINS4_7SwizzleILi2ELi4ELi3EEENS4_25smem_sparse_ptr_flag_bitsILi2ELi16EEENSJ_INS5_IJNS5_IJSB_SP_EEENS5_IJSC_S12_EEEEEENS5_IJNS5_IJS1I_SG_EEESM_EEEEEEEvNS4_8identityENS4_13SM90_TMA_LOADENS1P_INS1Q_ILi3ELi4ELi3EEENS4_18smem_ptr_flag_bitsILi16EEENSJ_INS5_IJSP_SG_EEENS5_IJSG_SB_EEEEEEEvS21_EENS_8epilogue10collective18CollectiveEpilogueINS2B_23Sm100TmaWarpSpecializedILi4ELi2ELi16ELb1ELb0EEEJSH_NS5_IJNSJ_ISF_SB_EENSJ_ISS_SB_EEEEEfNS5_IJSB_llEEEfS2J_NS2B_6fusion15FusionCallbacksIS2F_NS2K_17LinearCombinationIffffLNS_15FloatRoundStyleE2EEESH_S2I_JEEENS4_5SM1004TMEM4LOAD26SM100_TMEM_LOAD_32dp32b16xES22_NS1P_INS1Q_ILi2ELi5ELi2EEENS24_ILi32EEENSJ_INS5_IJS12_ST_EEENS5_IJSB_S12_EEEEEEENS4_39AutoVectorizingCopyWithAssumedAlignmentILi128EEENS4_14SM90_TMA_STOREES2Z_S31_S31_EEEvvEEEEvNT_6ParamsE)
	.align		4
        /*000c*/ 	.word	index@(__assertfail)
	.align		4
        /*0010*/ 	.word	0x00000000
	.align		4
        /*0014*/ 	.word	0xfffffffe
	.align		4
        /*0018*/ 	.word	0x00000000
	.align		4
        /*001c*/ 	.word	0xfffffffd
	.align		4
        /*0020*/ 	.word	0x00000000
	.align		4
        /*0024*/ 	.word	0xfffffffc


//--------------------- .nv.constant4             --------------------------
	.section	.nv.constant4,"a",@progbits
	.align	8
	.align		8
.nv.constant4:
        /*0000*/ 	.dword	__assertfail
	.align		8
        /*0008*/ 	.dword	__unnamed_1
	.align		8
        /*0010*/ 	.dword	__unnamed_2
	.align		8
        /*0018*/ 	.dword	_ZN39_INTERNAL_0d32f56c_4_k_cu_dcd9712c_29614cuda3std3__45__cpo5beginE
	.align		8
        /*0020*/ 	.dword	_ZN39_INTERNAL_0d32f56c_4_k_cu_dcd9712c_29614cuda3std3__45__cpo3endE
	.align		8
        /*0028*/ 	.dword	_ZN39_INTERNAL_0d32f56c_4_k_cu_dcd9712c_29614cuda3std3__45__cpo6cbeginE
	.align		8
        /*0030*/ 	.dword	_ZN39_INTERNAL_0d32f56c_4_k_cu_dcd9712c_29614cuda3std3__45__cpo4cendE
	.align		8
        /*0038*/ 	.dword	_ZN39_INTERNAL_0d32f56c_4_k_cu_dcd9712c_29614cuda3std3__441_GLOBAL__N__0d32f56c_4_k_cu_dcd9712c_29616ignoreE
	.align		8
        /*0040*/ 	.dword	_ZN39_INTERNAL_0d32f56c_4_k_cu_dcd9712c_29614cuda3std3__419piecewise_constructE
	.align		8
        /*0048*/ 	.dword	_ZN39_INTERNAL_0d32f56c_4_k_cu_dcd9712c_29614cuda3std3__48in_placeE
	.align		8
        /*0050*/ 	.dword	_ZN39_INTERNAL_0d32f56c_4_k_cu_dcd9712c_29614cuda3std6ranges3__45__cpo4swapE
	.align		8
        /*0058*/ 	.dword	_ZN39_INTERNAL_0d32f56c_4_k_cu_dcd9712c_29614cuda3std6ranges3__45__cpo9iter_moveE
	.align		8
        /*0060*/ 	.dword	_ZN39_INTERNAL_0d32f56c_4_k_cu_dcd9712c_29614cute7productE
	.align		8
        /*0068*/ 	.dword	_ZN39_INTERNAL_0d32f56c_4_k_cu_dcd9712c_29614cute1_E
	.align		8
        /*0070*/ 	.dword	$str$25
	.align		8
        /*0078*/ 	.dword	$str$26
	.align		8
        /*0080*/ 	.dword	$str$27
	.align		8
        /*0088*/ 	.dword	$str$28


//--------------------- .text._ZN7cutlass13device_kernelINS_4gemm6kernel13GemmUniversalIN4cute5tupleIJiiiiEEENS1_10collective13CollectiveMmaINS1_41MainloopSm100TmaUmmaWarpSpecializedSparseILi10ELi2ELi2ENS5_IJNS4_1CILi1EEENSA_ILi2EEESB_EEEEENS5_IJNSA_ILi128EEENSA_ILi64EEESG_EEENS_10bfloat16_tENS5_IJNS4_6LayoutINS5_IJiNS5_IJSC_iEEEiEEENS5_IJlNS5_IJSB_SC_EEElEEEEENSJ_INS5_IJNS5_IJNS5_IJNSA_ILi8EEESC_SP_EEEiEEENS5_IJNS5_IJNSA_ILi16EEESC_NSA_ILi4EEEEEEiEEEiEEENS5_IJNS5_IJNS5_IJSF_SS_NSA_ILi2048EEEEEENSA_ILi16384EEEEEENS5_IJNS5_IJSB_NSA_ILi1024EEENSA_ILi32EEEEEElEEElEEEEEEEESI_NS5_IJlSB_lEEENS4_8TiledMMAINS4_8MMA_AtomIJNS4_27SM100_MMA_F16BF16_SS_SPARSEISI_SI_fLi128ELi64ELNS4_4UMMA5MajorE0ELS1D_0ELNS1C_7ScaleInE0ELS1E_0EEEEEENSJ_INS5_IJSB_SB_SB_EEENS5_IJNSA_ILi0EEES1I_S1I_EEEEENS5_IJNS4_10UnderscoreES1L_S1L_EEEEENS4_23SM90_TMA_LOAD_MULTICASTENS4_14ComposedLayoutINS4_7SwizzleILi2ELi4ELi3EEENS4_25smem_sparse_ptr_flag_bitsILi2ELi16EEENSJ_INS5_IJNS5_IJSB_SP_EEENS5_IJSC_S12_EEEEEENS5_IJNS5_IJS1I_SG_EEESM_EEEEEEEvNS4_8identityENS4_13SM90_TMA_LOADENS1P_INS1Q_ILi3ELi4ELi3EEENS4_18smem_ptr_flag_bitsILi16EEENSJ_INS5_IJSP_SG_EEENS5_IJSG_SB_EEEEEEEvS21_EENS_8epilogue10collective18CollectiveEpilogueINS2B_23Sm100TmaWarpSpecializedILi4ELi2ELi16ELb1ELb0EEEJSH_NS5_IJNSJ_ISF_SB_EENSJ_ISS_SB_EEEEEfNS5_IJSB_llEEEfS2J_NS2B_6fusion15FusionCallbacksIS2F_NS2K_17LinearCombinationIffffLNS_15FloatRoundStyleE2EEESH_S2I_JEEENS4_5SM1004TMEM4LOAD26SM100_TMEM_LOAD_32dp32b16xES22_NS1P_INS1Q_ILi2ELi5ELi2EEENS24_ILi32EEENSJ_INS5_IJS12_ST_EEENS5_IJSB_S12_EEEEEEENS4_39AutoVectorizingCopyWithAssumedAlignmentILi128EEENS4_14SM90_TMA_STOREES2Z_S31_S31_EEEvvEEEEvNT_6ParamsE --------------------------
	.section	.text._ZN7cutlass13device_kernelINS_4gemm6kernel13GemmUniversalIN4cute5tupleIJiiiiEEENS1_10collective13CollectiveMmaINS1_41MainloopSm100TmaUmmaWarpSpecializedSparseILi10ELi2ELi2ENS5_IJNS4_1CILi1EEENSA_ILi2EEESB_EEEEENS5_IJNSA_ILi128EEENSA_ILi64EEESG_EEENS_10bfloat16_tENS5_IJNS4_6LayoutINS5_IJiNS5_IJSC_iEEEiEEENS5_IJlNS5_IJSB_SC_EEElEEEEENSJ_INS5_IJNS5_IJNS5_IJNSA_ILi8EEESC_SP_EEEiEEENS5_IJNS5_IJNSA_ILi16EEESC_NSA_ILi4EEEEEEiEEEiEEENS5_IJNS5_IJNS5_IJSF_SS_NSA_ILi2048EEEEEENSA_ILi16384EEEEEENS5_IJNS5_IJSB_NSA_ILi1024EEENSA_ILi32EEEEEElEEElEEEEEEEESI_NS5_IJlSB_lEEENS4_8TiledMMAINS4_8MMA_AtomIJNS4_27SM100_MMA_F16BF16_SS_SPARSEISI_SI_fLi128ELi64ELNS4_4UMMA5MajorE0ELS1D_0ELNS1C_7ScaleInE0ELS1E_0EEEEEENSJ_INS5_IJSB_SB_SB_EEENS5_IJNSA_ILi0EEES1I_S1I_EEEEENS5_IJNS4_10UnderscoreES1L_S1L_EEEEENS4_23SM90_TMA_LOAD_MULTICASTENS4_14ComposedLayoutINS4_7SwizzleILi2ELi4ELi3EEENS4_25smem_sparse_ptr_flag_bitsILi2ELi16EEENSJ_INS5_IJNS5_IJSB_SP_EEENS5_IJSC_S12_EEEEEENS5_IJNS5_IJS1I_SG_EEESM_EEEEEEEvNS4_8identityENS4_13SM90_TMA_LOADENS1P_INS1Q_ILi3ELi4ELi3EEENS4_18smem_ptr_flag_bitsILi16EEENSJ_INS5_IJSP_SG_EEENS5_IJSG_SB_EEEEEEEvS21_EENS_8epilogue10collective18CollectiveEpilogueINS2B_23Sm100TmaWarpSpecializedILi4ELi2ELi16ELb1ELb0EEEJSH_NS5_IJNSJ_ISF_SB_EENSJ_ISS_SB_EEEEEfNS5_IJSB_llEEEfS2J_NS2B_6fusion15FusionCallbacksIS2F_NS2K_17LinearCombinationIffffLNS_15FloatRoundStyleE2EEESH_S2I_JEEENS4_5SM1004TMEM4LOAD26SM100_TMEM_LOAD_32dp32b16xES22_NS1P_INS1Q_ILi2ELi5ELi2EEENS24_ILi32EEENSJ_INS5_IJS12_ST_EEENS5_IJSB_S12_EEEEEEENS4_39AutoVectorizingCopyWithAssumedAlignmentILi128EEENS4_14SM90_TMA_STOREES2Z_S31_S31_EEEvvEEEEvNT_6ParamsE,"ax",@progbits
	.align	128
.text._ZN7cutlass13device_kernelINS_4gemm6kernel13GemmUniversalIN4cute5tupleIJiiiiEEENS1_10collective13CollectiveMmaINS1_41MainloopSm100TmaUmmaWarpSpecializedSparseILi10ELi2ELi2ENS5_IJNS4_1CILi1EEENSA_ILi2EEESB_EEEEENS5_IJNSA_ILi128EEENSA_ILi64EEESG_EEENS_10bfloat16_tENS5_IJNS4_6LayoutINS5_IJiNS5_IJSC_iEEEiEEENS5_IJlNS5_IJSB_SC_EEElEEEEENSJ_INS5_IJNS5_IJNS5_IJNSA_ILi8EEESC_SP_EEEiEEENS5_IJNS5_IJNSA_ILi16EEESC_NSA_ILi4EEEEEEiEEEiEEENS5_IJNS5_IJNS5_IJSF_SS_NSA_ILi2048EEEEEENSA_ILi16384EEEEEENS5_IJNS5_IJSB_NSA_ILi1024EEENSA_ILi32EEEEEElEEElEEEEEEEESI_NS5_IJlSB_lEEENS4_8TiledMMAINS4_8MMA_AtomIJNS4_27SM100_MMA_F16BF16_SS_SPARSEISI_SI_fLi128ELi64ELNS4_4UMMA5MajorE0ELS1D_0ELNS1C_7ScaleInE0ELS1E_0EEEEEENSJ_INS5_IJSB_SB_SB_EEENS5_IJNSA_ILi0EEES1I_S1I_EEEEENS5_IJNS4_10UnderscoreES1L_S1L_EEEEENS4_23SM90_TMA_LOAD_MULTICASTENS4_14ComposedLayoutINS4_7SwizzleILi2ELi4ELi3EEENS4_25smem_sparse_ptr_flag_bitsILi2ELi16EEENSJ_INS5_IJNS5_IJSB_SP_EEENS5_IJSC_S12_EEEEEENS5_IJNS5_IJS1I_SG_EEESM_EEEEEEEvNS4_8identityENS4_13SM90_TMA_LOADENS1P_INS1Q_ILi3ELi4ELi3EEENS4_18smem_ptr_flag_bitsILi16EEENSJ_INS5_IJSP_SG_EEENS5_IJSG_SB_EEEEEEEvS21_EENS_8epilogue10collective18CollectiveEpilogueINS2B_23Sm100TmaWarpSpecializedILi4ELi2ELi16ELb1ELb0EEEJSH_NS5_IJNSJ_ISF_SB_EENSJ_ISS_SB_EEEEEfNS5_IJSB_llEEEfS2J_NS2B_6fusion15FusionCallbacksIS2F_NS2K_17LinearCombinationIffffLNS_15FloatRoundStyleE2EEESH_S2I_JEEENS4_5SM1004TMEM4LOAD26SM100_TMEM_LOAD_32dp32b16xES22_NS1P_INS1Q_ILi2ELi5ELi2EEENS24_ILi32EEENSJ_INS5_IJS12_ST_EEENS5_IJSB_S12_EEEEEEENS4_39AutoVectorizingCopyWithAssumedAlignmentILi128EEENS4_14SM90_TMA_STOREES2Z_S31_S31_EEEvvEEEEvNT_6ParamsE:
        .type           _ZN7cutlass13device_kernelINS_4gemm6kernel13GemmUniversalIN4cute5tupleIJiiiiEEENS1_10collective13CollectiveMmaINS1_41MainloopSm100TmaUmmaWarpSpecializedSparseILi10ELi2ELi2ENS5_IJNS4_1CILi1EEENSA_ILi2EEESB_EEEEENS5_IJNSA_ILi128EEENSA_ILi64EEESG_EEENS_10bfloat16_tENS5_IJNS4_6LayoutINS5_IJiNS5_IJSC_iEEEiEEENS5_IJlNS5_IJSB_SC_EEElEEEEENSJ_INS5_IJNS5_IJNS5_IJNSA_ILi8EEESC_SP_EEEiEEENS5_IJNS5_IJNSA_ILi16EEESC_NSA_ILi4EEEEEEiEEEiEEENS5_IJNS5_IJNS5_IJSF_SS_NSA_ILi2048EEEEEENSA_ILi16384EEEEEENS5_IJNS5_IJSB_NSA_ILi1024EEENSA_ILi32EEEEEElEEElEEEEEEEESI_NS5_IJlSB_lEEENS4_8TiledMMAINS4_8MMA_AtomIJNS4_27SM100_MMA_F16BF16_SS_SPARSEISI_SI_fLi128ELi64ELNS4_4UMMA5MajorE0ELS1D_0ELNS1C_7ScaleInE0ELS1E_0EEEEEENSJ_INS5_IJSB_SB_SB_EEENS5_IJNSA_ILi0EEES1I_S1I_EEEEENS5_IJNS4_10UnderscoreES1L_S1L_EEEEENS4_23SM90_TMA_LOAD_MULTICASTENS4_14ComposedLayoutINS4_7SwizzleILi2ELi4ELi3EEENS4_25smem_sparse_ptr_flag_bitsILi2ELi16EEENSJ_INS5_IJNS5_IJSB_SP_EEENS5_IJSC_S12_EEEEEENS5_IJNS5_IJS1I_SG_EEESM_EEEEEEEvNS4_8identityENS4_13SM90_TMA_LOADENS1P_INS1Q_ILi3ELi4ELi3EEENS4_18smem_ptr_flag_bitsILi16EEENSJ_INS5_IJSP_SG_EEENS5_IJSG_SB_EEEEEEEvS21_EENS_8epilogue10collective18CollectiveEpilogueINS2B_23Sm100TmaWarpSpecializedILi4ELi2ELi16ELb1ELb0EEEJSH_NS5_IJNSJ_ISF_SB_EENSJ_ISS_SB_EEEEEfNS5_IJSB_llEEEfS2J_NS2B_6fusion15FusionCallbacksIS2F_NS2K_17LinearCombinationIffffLNS_15FloatRoundStyleE2EEESH_S2I_JEEENS4_5SM1004TMEM4LOAD26SM100_TMEM_LOAD_32dp32b16xES22_NS1P_INS1Q_ILi2ELi5ELi2EEENS24_ILi32EEENSJ_INS5_IJS12_ST_EEENS5_IJSB_S12_EEEEEEENS4_39AutoVectorizingCopyWithAssumedAlignmentILi128EEENS4_14SM90_TMA_STOREES2Z_S31_S31_EEEvvEEEEvNT_6ParamsE,@function
        .size           _ZN7cutlass13device_kernelINS_4gemm6kernel13GemmUniversalIN4cute5tupleIJiiiiEEENS1_10collective13CollectiveMmaINS1_41MainloopSm100TmaUmmaWarpSpecializedSparseILi10ELi2ELi2ENS5_IJNS4_1CILi1EEENSA_ILi2EEESB_EEEEENS5_IJNSA_ILi128EEENSA_ILi64EEESG_EEENS_10bfloat16_tENS5_IJNS4_6LayoutINS5_IJiNS5_IJSC_iEEEiEEENS5_IJlNS5_IJSB_SC_EEElEEEEENSJ_INS5_IJNS5_IJNS5_IJNSA_ILi8EEESC_SP_EEEiEEENS5_IJNS5_IJNSA_ILi16EEESC_NSA_ILi4EEEEEEiEEEiEEENS5_IJNS5_IJNS5_IJSF_SS_NSA_ILi2048EEEEEENSA_ILi16384EEEEEENS5_IJNS5_IJSB_NSA_ILi1024EEENSA_ILi32EEEEEElEEElEEEEEEEESI_NS5_IJlSB_lEEENS4_8TiledMMAINS4_8MMA_AtomIJNS4_27SM100_MMA_F16BF16_SS_SPARSEISI_SI_fLi128ELi64ELNS4_4UMMA5MajorE0ELS1D_0ELNS1C_7ScaleInE0ELS1E_0EEEEEENSJ_INS5_IJSB_SB_SB_EEENS5_IJNSA_ILi0EEES1I_S1I_EEEEENS5_IJNS4_10UnderscoreES1L_S1L_EEEEENS4_23SM90_TMA_LOAD_MULTICASTENS4_14ComposedLayoutINS4_7SwizzleILi2ELi4ELi3EEENS4_25smem_sparse_ptr_flag_bitsILi2ELi16EEENSJ_INS5_IJNS5_IJSB_SP_EEENS5_IJSC_S12_EEEEEENS5_IJNS5_IJS1I_SG_EEESM_EEEEEEEvNS4_8identityENS4_13SM90_TMA_LOADENS1P_INS1Q_ILi3ELi4ELi3EEENS4_18smem_ptr_flag_bitsILi16EEENSJ_INS5_IJSP_SG_EEENS5_IJSG_SB_EEEEEEEvS21_EENS_8epilogue10collective18CollectiveEpilogueINS2B_23Sm100TmaWarpSpecializedILi4ELi2ELi16ELb1ELb0EEEJSH_NS5_IJNSJ_ISF_SB_EENSJ_ISS_SB_EEEEEfNS5_IJSB_llEEEfS2J_NS2B_6fusion15FusionCallbacksIS2F_NS2K_17LinearCombinationIffffLNS_15FloatRoundStyleE2EEESH_S2I_JEEENS4_5SM1004TMEM4LOAD26SM100_TMEM_LOAD_32dp32b16xES22_NS1P_INS1Q_ILi2ELi5ELi2EEENS24_ILi32EEENSJ_INS5_IJS12_ST_EEENS5_IJSB_S12_EEEEEEENS4_39AutoVectorizingCopyWithAssumedAlignmentILi128EEENS4_14SM90_TMA_STOREES2Z_S31_S31_EEEvvEEEEvNT_6ParamsE,(.L_x_187 - _ZN7cutlass13device_kernelINS_4gemm6kernel13GemmUniversalIN4cute5tupleIJiiiiEEENS1_10collective13CollectiveMmaINS1_41MainloopSm100TmaUmmaWarpSpecializedSparseILi10ELi2ELi2ENS5_IJNS4_1CILi1EEENSA_ILi2EEESB_EEEEENS5_IJNSA_ILi128EEENSA_ILi64EEESG_EEENS_10bfloat16_tENS5_IJNS4_6LayoutINS5_IJiNS5_IJSC_iEEEiEEENS5_IJlNS5_IJSB_SC_EEElEEEEENSJ_INS5_IJNS5_IJNS5_IJNSA_ILi8EEESC_SP_EEEiEEENS5_IJNS5_IJNSA_ILi16EEESC_NSA_ILi4EEEEEEiEEEiEEENS5_IJNS5_IJNS5_IJSF_SS_NSA_ILi2048EEEEEENSA_ILi16384EEEEEENS5_IJNS5_IJSB_NSA_ILi1024EEENSA_ILi32EEEEEElEEElEEEEEEEESI_NS5_IJlSB_lEEENS4_8TiledMMAINS4_8MMA_AtomIJNS4_27SM100_MMA_F16BF16_SS_SPARSEISI_SI_fLi128ELi64ELNS4_4UMMA5MajorE0ELS1D_0ELNS1C_7ScaleInE0ELS1E_0EEEEEENSJ_INS5_IJSB_SB_SB_EEENS5_IJNSA_ILi0EEES1I_S1I_EEEEENS5_IJNS4_10UnderscoreES1L_S1L_EEEEENS4_23SM90_TMA_LOAD_MULTICASTENS4_14ComposedLayoutINS4_7SwizzleILi2ELi4ELi3EEENS4_25smem_sparse_ptr_flag_bitsILi2ELi16EEENSJ_INS5_IJNS5_IJSB_SP_EEENS5_IJSC_S12_EEEEEENS5_IJNS5_IJS1I_SG_EEESM_EEEEEEEvNS4_8identityENS4_13SM90_TMA_LOADENS1P_INS1Q_ILi3ELi4ELi3EEENS4_18smem_ptr_flag_bitsILi16EEENSJ_INS5_IJSP_SG_EEENS5_IJSG_SB_EEEEEEEvS21_EENS_8epilogue10collective18CollectiveEpilogueINS2B_23Sm100TmaWarpSpecializedILi4ELi2ELi16ELb1ELb0EEEJSH_NS5_IJNSJ_ISF_SB_EENSJ_ISS_SB_EEEEEfNS5_IJSB_llEEEfS2J_NS2B_6fusion15FusionCallbacksIS2F_NS2K_17LinearCombinationIffffLNS_15FloatRoundStyleE2EEESH_S2I_JEEENS4_5SM1004TMEM4LOAD26SM100_TMEM_LOAD_32dp32b16xES22_NS1P_INS1Q_ILi2ELi5ELi2EEENS24_ILi32EEENSJ_INS5_IJS12_ST_EEENS5_IJSB_S12_EEEEEEENS4_39AutoVectorizingCopyWithAssumedAlignmentILi128EEENS4_14SM90_TMA_STOREES2Z_S31_S31_EEEvvEEEEvNT_6ParamsE)
        .other          _ZN7cutlass13device_kernelINS_4gemm6kernel13GemmUniversalIN4cute5tupleIJiiiiEEENS1_10collective13CollectiveMmaINS1_41MainloopSm100TmaUmmaWarpSpecializedSparseILi10ELi2ELi2ENS5_IJNS4_1CILi1EEENSA_ILi2EEESB_EEEEENS5_IJNSA_ILi128EEENSA_ILi64EEESG_EEENS_10bfloat16_tENS5_IJNS4_6LayoutINS5_IJiNS5_IJSC_iEEEiEEENS5_IJlNS5_IJSB_SC_EEElEEEEENSJ_INS5_IJNS5_IJNS5_IJNSA_ILi8EEESC_SP_EEEiEEENS5_IJNS5_IJNSA_ILi16EEESC_NSA_ILi4EEEEEEiEEEiEEENS5_IJNS5_IJNS5_IJSF_SS_NSA_ILi2048EEEEEENSA_ILi16384EEEEEENS5_IJNS5_IJSB_NSA_ILi1024EEENSA_ILi32EEEEEElEEElEEEEEEEESI_NS5_IJlSB_lEEENS4_8TiledMMAINS4_8MMA_AtomIJNS4_27SM100_MMA_F16BF16_SS_SPARSEISI_SI_fLi128ELi64ELNS4_4UMMA5MajorE0ELS1D_0ELNS1C_7ScaleInE0ELS1E_0EEEEEENSJ_INS5_IJSB_SB_SB_EEENS5_IJNSA_ILi0EEES1I_S1I_EEEEENS5_IJNS4_10UnderscoreES1L_S1L_EEEEENS4_23SM90_TMA_LOAD_MULTICASTENS4_14ComposedLayoutINS4_7SwizzleILi2ELi4ELi3EEENS4_25smem_sparse_ptr_flag_bitsILi2ELi16EEENSJ_INS5_IJNS5_IJSB_SP_EEENS5_IJSC_S12_EEEEEENS5_IJNS5_IJS1I_SG_EEESM_EEEEEEEvNS4_8identityENS4_13SM90_TMA_LOADENS1P_INS1Q_ILi3ELi4ELi3EEENS4_18smem_ptr_flag_bitsILi16EEENSJ_INS5_IJSP_SG_EEENS5_IJSG_SB_EEEEEEEvS21_EENS_8epilogue10collective18CollectiveEpilogueINS2B_23Sm100TmaWarpSpecializedILi4ELi2ELi16ELb1ELb0EEEJSH_NS5_IJNSJ_ISF_SB_EENSJ_ISS_SB_EEEEEfNS5_IJSB_llEEEfS2J_NS2B_6fusion15FusionCallbacksIS2F_NS2K_17LinearCombinationIffffLNS_15FloatRoundStyleE2EEESH_S2I_JEEENS4_5SM1004TMEM4LOAD26SM100_TMEM_LOAD_32dp32b16xES22_NS1P_INS1Q_ILi2ELi5ELi2EEENS24_ILi32EEENSJ_INS5_IJS12_ST_EEENS5_IJSB_S12_EEEEEEENS4_39AutoVectorizingCopyWithAssumedAlignmentILi128EEENS4_14SM90_TMA_STOREES2Z_S31_S31_EEEvvEEEEvNT_6ParamsE,@"STO_CUDA_ENTRY STV_DEFAULT"
_ZN7cutlass13device_kernelINS_4gemm6kernel13GemmUniversalIN4cute5tupleIJiiiiEEENS1_10collective13CollectiveMmaINS1_41MainloopSm100TmaUmmaWarpSpecializedSparseILi10ELi2ELi2ENS5_IJNS4_1CILi1EEENSA_ILi2EEESB_EEEEENS5_IJNSA_ILi128EEENSA_ILi64EEESG_EEENS_10bfloat16_tENS5_IJNS4_6LayoutINS5_IJiNS5_IJSC_iEEEiEEENS5_IJlNS5_IJSB_SC_EEElEEEEENSJ_INS5_IJNS5_IJNS5_IJNSA_ILi8EEESC_SP_EEEiEEENS5_IJNS5_IJNSA_ILi16EEESC_NSA_ILi4EEEEEEiEEEiEEENS5_IJNS5_IJNS5_IJSF_SS_NSA_ILi2048EEEEEENSA_ILi16384EEEEEENS5_IJNS5_IJSB_NSA_ILi1024EEENSA_ILi32EEEEEElEEElEEEEEEEESI_NS5_IJlSB_lEEENS4_8TiledMMAINS4_8MMA_AtomIJNS4_27SM100_MMA_F16BF16_SS_SPARSEISI_SI_fLi128ELi64ELNS4_4UMMA5MajorE0ELS1D_0ELNS1C_7ScaleInE0ELS1E_0EEEEEENSJ_INS5_IJSB_SB_SB_EEENS5_IJNSA_ILi0EEES1I_S1I_EEEEENS5_IJNS4_10UnderscoreES1L_S1L_EEEEENS4_23SM90_TMA_LOAD_MULTICASTENS4_14ComposedLayoutINS4_7SwizzleILi2ELi4ELi3EEENS4_25smem_sparse_ptr_flag_bitsILi2ELi16EEENSJ_INS5_IJNS5_IJSB_SP_EEENS5_IJSC_S12_EEEEEENS5_IJNS5_IJS1I_SG_EEESM_EEEEEEEvNS4_8identityENS4_13SM90_TMA_LOADENS1P_INS1Q_ILi3ELi4ELi3EEENS4_18smem_ptr_flag_bitsILi16EEENSJ_INS5_IJSP_SG_EEENS5_IJSG_SB_EEEEEEEvS21_EENS_8epilogue10collective18CollectiveEpilogueINS2B_23Sm100TmaWarpSpecializedILi4ELi2ELi16ELb1ELb0EEEJSH_NS5_IJNSJ_ISF_SB_EENSJ_ISS_SB_EEEEEfNS5_IJSB_llEEEfS2J_NS2B_6fusion15FusionCallbacksIS2F_NS2K_17LinearCombinationIffffLNS_15FloatRoundStyleE2EEESH_S2I_JEEENS4_5SM1004TMEM4LOAD26SM100_TMEM_LOAD_32dp32b16xES22_NS1P_INS1Q_ILi2ELi5ELi2EEENS24_ILi32EEENSJ_INS5_IJS12_ST_EEENS5_IJSB_S12_EEEEEEENS4_39AutoVectorizingCopyWithAssumedAlignmentILi128EEENS4_14SM90_TMA_STOREES2Z_S31_S31_EEEvvEEEEvNT_6ParamsE:
[----:B------:R-:W1:Y:S01]  /*0000*/  LDC R1, c[0x0][0x37c] ;  /* 0x0000df00ff017b82 */ /* 0x000e620000000800 */
[----:B------:R-:W2:Y:S01]  /*0010*/  S2R R76, SR_TID.X ;  /* 0x00000000004c7919 */ /* 0x000ea20000002100 */
[----:B------:R-:W3:Y:S01]  /*0020*/  LDCU.64 UR6, c[0x0][0xa90] ;  /* 0x00015200ff0677ac */ /* 0x000ee20008000a00 */
[----:B------:R-:W-:Y:S01]  /*0030*/  PRMT R63, RZ, 0x7610, R63 ;  /* 0x00007610ff3f7816 */ /* 0x000fe2000000003f */
[----:B------:R-:W4:Y:S01]  /*0040*/  LDCU.64 UR38, c[0x0][0x358] ;  /* 0x00006b00ff2677ac */ /* 0x000f220008000a00 */
[----:B------:R-:W-:Y:S02]  /*0050*/  ELECT P4, URZ, PT ;  /* 0x0000000000ff782f */ /* 0x000fe40003880000 */
[----:B---3--:R-:W-:-:S04]  /*0060*/  ISETP.NE.U32.AND P0, PT, RZ, UR6, PT ;  /* 0x00000006ff007c0c */ /* 0x008fc8000bf05070 */
[----:B------:R-:W-:Y:S02]  /*0070*/  ISETP.NE.AND.EX P1, PT, RZ, UR7, PT, P0 ;  /* 0x00000007ff007c0c */ /* 0x000fe4000bf25300 */
[----:B--2---:R-:W-:-:S05]  /*0080*/  SHF.R.U32.HI R67, RZ, 0x5, R76 ;  /* 0x00000005ff437819 */ /* 0x004fca000001164c */
[----:B------:R-:W2:Y:S02]  /*0090*/  SHFL.IDX PT, R0, R67, RZ, 0x1f ;  /* 0x00001fff43007589 */ /* 0x000ea400000e0000 */
[----:B--2---:R-:W-:-:S04]  /*00a0*/  R2UR UR8, R0 ;  /* 0x00000000000872ca */ /* 0x004fc800000e0000 */
[----:B-1--4-:R-:W-:Y:S05]  /*00b0*/  @P1 BRA `(.L_x_0) ;  /* 0x00000000002c1947 */ /* 0x012fea0003800000 */
[----:B------:R-:W1:Y:S02]  /*00c0*/  LDCU.64 UR4, c[0x0][0xa88] ;  /* 0x00015100ff0477ac */ /* 0x000e640008000a00 */
[----:B-1----:R-:W-:-:S04]  /*00d0*/  UISETP.NE.U32.AND UP0, UPT, UR4, URZ, UPT ;  /* 0x000000ff0400728c */ /* 0x002fc8000bf05070 */
[----:B------:R-:W-:-:S09]  /*00e0*/  UISETP.NE.AND.EX UP0, UPT, UR5, URZ, UPT, UP0 ;  /* 0x000000ff0500728c */ /* 0x000fd2000bf05300 */
[----:B------:R-:W-:Y:S05]  /*00f0*/  BRA.U !UP0, `(.L_x_1) ;  /* 0x0000000108107547 */ /* 0x000fea000b800000 */
[----:B------:R-:W1:Y:S02]  /*0100*/  LDC.64 R2, c[0x0][0xa88] ;  /* 0x0002a200ff027b82 */ /* 0x000e640000000a00 */
[----:B-1----:R1:W5:Y:S01]  /*0110*/  LDG.E R35, desc[UR38][R2.64] ;  /* 0x0000002602237981 */ /* 0x002362000c1e1900 */
[----:B------:R-:W-:Y:S01]  /*0120*/  HFMA2 R63, -RZ, RZ, 0, 5.9604644775390625e-08 ;  /* 0x00000001ff3f7431 */ /* 0x000fe200000001ff */
[----:B------:R-:W-:Y:S05]  /*0130*/  BRA `(.L_x_0) ;  /* 0x00000000000c7947 */ /* 0x000fea0003800000 */
.L_x_1:
[----:B------:R-:W1:Y:S01]  /*0140*/  LDCU UR4, c[0x0][0xa80] ;  /* 0x00015000ff0477ac */ /* 0x000e620008000800 */
[----:B------:R-:W-:Y:S01]  /*0150*/  HFMA2 R63, -RZ, RZ, 0, 5.9604644775390625e-08 ;  /* 0x00000001ff3f7431 */ /* 0x000fe200000001ff */
[----:B-1----:R-:W-:-:S07]  /*0160*/  MOV R35, UR4 ;  /* 0x0000000400237c02 */ /* 0x002fce0008000f00 */
.L_x_0:
[----:B------:R-:W2:Y:S02]  /*0170*/  LDCU.64 UR4, c[0x0][0xab0] ;  /* 0x00015600ff0477ac */ /* 0x000ea40008000a00 */
[----:B--2---:R-:W-:-:S04]  /*0180*/  UISETP.NE.U32.AND UP0, UPT, UR4, URZ, UPT ;  /* 0x000000ff0400728c */ /* 0x004fc8000bf05070 */
[----:B------:R-:W-:-:S09]  /*0190*/  UISETP.NE.AND.EX UP0, UPT, UR5, URZ, UPT, UP0 ;  /* 0x000000ff0500728c */ /* 0x000fd2000bf05300 */
[----:B------:R-:W-:Y:S05]  /*01a0*/  BRA.U UP0, `(.L_x_2) ;  /* 0x0000000100247547 */ /* 0x000fea000b800000 */
[----:B------:R-:W2:Y:S02]  /*01b0*/  LDCU.64 UR4, c[0x0][0xaa8] ;  /* 0x00015500ff0477ac */ /* 0x000ea40008000a00 */
[----:B--2---:R-:W-:-:S04]  /*01c0*/  UISETP.NE.U32.AND UP0, UPT, UR4, URZ, UPT ;  /* 0x000000ff0400728c */ /* 0x004fc8000bf05070 */
[----:B------:R-:W-:-:S09]  /*01d0*/  UISETP.NE.AND.EX UP0, UPT, UR5, URZ, UPT, UP0 ;  /* 0x000000ff0500728c */ /* 0x000fd2000bf05300 */
[----:B------:R-:W-:Y:S05]  /*01e0*/  BRA.U !UP0, `(.L_x_3) ;  /* 0x00000001080c7547 */ /* 0x000fea000b800000 */
[----:B------:R-:W2:Y:S02]  /*01f0*/  LDC.64 R32, c[0x0][0xaa8] ;  /* 0x0002aa00ff207b82 */ /* 0x000ea40000000a00 */
[----:B--2---:R2:W5:Y:S01]  /*0200*/  LDG.E R32, desc[UR38][R32.64] ;  /* 0x0000002620207981 */ /* 0x004562000c1e1900 */
[----:B------:R-:W-:Y:S05]  /*0210*/  BRA `(.L_x_2) ;  /* 0x0000000000087947 */ /* 0x000fea0003800000 */
.L_x_3:
[----:B------:R-:W2:Y:S02]  /*0220*/  LDCU UR4, c[0x0][0xaa0] ;  /* 0x00015400ff0477ac */ /* 0x000ea40008000800 */
[----:B--2---:R-:W-:Y:S02]  /*0230*/  MOV R32, UR4 ;  /* 0x0000000400207c02 */ /* 0x004fe40008000f00 */
.L_x_2:
[----:B------:R-:W-:Y:S01]  /*0240*/  IMAD.U32 R0, RZ, RZ, UR8 ;  /* 0x00000008ff007e24 */ /* 0x000fe2000f8e00ff */
[----:B------:R-:W-:Y:S04]  /*0250*/  BSSY.RECONVERGENT B0, `(.L_x_4) ;  /* 0x000000f000007945 */ /* 0x000fe80003800200 */
[C---:B------:R-:W-:Y:S02]  /*0260*/  ISETP.NE.OR P2, PT, R0.reuse, 0x1, !P4 ;  /* 0x000000010000780c */ /* 0x040fe40006745670 */
[----:B------:R-:W-:-:S11]  /*0270*/  ISETP.NE.OR P1, PT, R0, 0x3, !P4 ;  /* 0x000000030000780c */ /* 0x000fd60006725670 */
[----:B------:R-:W-:Y:S05]  /*0280*/  @P2 BRA `(.L_x_5) ;  /* 0x00000000002c2947 */ /* 0x000fea0003800000 */
[----:B------:R-:W3:Y:S02]  /*0290*/  LDCU.64 UR4, c[0x0][0x348] ;  /* 0x00006900ff0477ac */ /* 0x000ee40008000a00 */
[----:B---3--:R-:W-:Y:S02]  /*02a0*/  UIADD3 UR12, UP2, UPT, UR4, 0x80, URZ ;  /* 0x00000080040c7890 */ /* 0x008fe4000ff5e0ff */
[----:B------:R-:W-:Y:S02]  /*02b0*/  UIADD3 UR10, UP1, UPT, UR4, 0x280, URZ ;  /* 0x00000280040a7890 */ /* 0x000fe4000ff3e0ff */
[----:B------:R-:W-:Y:S02]  /*02c0*/  UIADD3 UR4, UP0, UPT, UR4, 0x180, URZ ;  /* 0x0000018004047890 */ /* 0x000fe4000ff1e0ff */
[----:B------:R-:W-:Y:S02]  /*02d0*/  UIADD3.X UR13, UPT, UPT, URZ, UR5, URZ, UP2, !UPT ;  /* 0x00000005ff0d7290 */ /* 0x000fe400097fe4ff */
[----:B------:R-:W-:-:S02]  /*02e0*/  UIADD3.X UR11, UPT, UPT, URZ, UR5, URZ, UP1, !UPT ;  /* 0x00000005ff0b7290 */ /* 0x000fc40008ffe4ff */
[----:B------:R-:W-:-:S05]  /*02f0*/  UIADD3.X UR5, UPT, UPT, URZ, UR5, URZ, UP0, !UPT ;  /* 0x00000005ff057290 */ /* 0x000fca00087fe4ff */
[----:B------:R3:W-:Y:S02]  /*0300*/  UTMACCTL.PF [UR12] ;  /* 0x000000000c0079b9 */ /* 0x0007e40008040000 */
[----:B------:R3:W-:Y:S02]  /*0310*/  UTMACCTL.PF [UR10] ;  /* 0x000000000a0079b9 */ /* 0x0007e40008040000 */
[----:B------:R3:W-:Y:S02]  /*0320*/  UTMACCTL.PF [UR4] ;  /* 0x00000000040079b9 */ /* 0x0007e40008040000 */
[----:B---3--:R-:W-:Y:S01]  /*0330*/  NOP ;  /* 0x0000000000007918 */ /* 0x008fe20000000000 */
.L_x_5:
[----:B------:R-:W-:Y:S05]  /*0340*/  BSYNC.RECONVERGENT B0 ;  /* 0x0000000000007941 */ /* 0x000fea0003800200 */
.L_x_4:
[----:B------:R-:W-:Y:S04]  /*0350*/  BSSY.RECONVERGENT B0, `(.L_x_6) ;  /* 0x000000a000007945 */ /* 0x000fe80003800200 */
[----:B------:R-:W-:Y:S05]  /*0360*/  @P1 BRA `(.L_x_7) ;  /* 0x0000000000201947 */ /* 0x000fea0003800000 */
[----:B------:R-:W3:Y:S02]  /*0370*/  LDCU.64 UR4, c[0x0][0x348] ;  /* 0x00006900ff0477ac */ /* 0x000ee40008000a00 */
[----:B---3--:R-:W-:Y:S02]  /*0380*/  UIADD3 UR10, UP1, UPT, UR4, 0x780, URZ ;  /* 0x00000780040a7890 */ /* 0x008fe4000ff3e0ff */
[----:B------:R-:W-:Y:S02]  /*0390*/  UIADD3 UR4, UP0, UPT, UR4, 0x880, URZ ;  /* 0x0000088004047890 */ /* 0x000fe4000ff1e0ff */
[----:B------:R-:W-:Y:S02]  /*03a0*/  UIADD3.X UR11, UPT, UPT, URZ, UR5, URZ, UP1, !UPT ;  /* 0x00000005ff0b7290 */ /* 0x000fe40008ffe4ff */
[----:B------:R-:W-:-:S07]  /*03b0*/  UIADD3.X UR5, UPT, UPT, URZ, UR5, URZ, UP0, !UPT ;  /* 0x00000005ff057290 */ /* 0x000fce00087fe4ff */
[----:B------:R3:W-:Y:S02]  /*03c0*/  UTMACCTL.PF [UR10] ;  /* 0x000000000a0079b9 */ /* 0x0007e40008040000 */
[----:B------:R3:W-:Y:S02]  /*03d0*/  UTMACCTL.PF [UR4] ;  /* 0x00000000040079b9 */ /* 0x0007e40008040000 */
[----:B---3--:R-:W-:Y:S01]  /*03e0*/  NOP ;  /* 0x0000000000007918 */ /* 0x008fe20000000000 */
.L_x_7:
[----:B------:R-:W-:Y:S05]  /*03f0*/  BSYNC.RECONVERGENT B0 ;  /* 0x0000000000007941 */ /* 0x000fea0003800200 */
.L_x_6:
[----:B------:R-:W3:Y:S01]  /*0400*/  LDCU.64 UR4, c[0x0][0xa88] ;  /* 0x00015100ff0477ac */ /* 0x000ee20008000a00 */
[----:B------:R-:W-:Y:S01]  /*0410*/  ISETP.NE.AND.EX P0, PT, RZ, UR7, PT, P0 ;  /* 0x00000007ff007c0c */ /* 0x000fe2000bf05300 */
[----:B------:R-:W-:Y:S01]  /*0420*/  UPLOP3.LUT UP5, UPT, UPT, UPT, UPT, 0x80, 0x8 ;  /* 0x000000000008789c */ /* 0x000fe20003faf070 */
[----:B---3--:R-:W-:-:S04]  /*0430*/  ISETP.NE.U32.AND P1, PT, RZ, UR4, PT ;  /* 0x00000004ff007c0c */ /* 0x008fc8000bf25070 */
[----:B------:R-:W-:-:S13]  /*0440*/  ISETP.NE.AND.EX P1, PT, RZ, UR5, PT, P1 ;  /* 0x00000005ff007c0c */ /* 0x000fda000bf25310 */
[----:B------:R-:W-:Y:S05]  /*0450*/  @P1 BRA P0, `(.L_x_8) ;  /* 0x0000000000281947 */ /* 0x000fea0000000000 */
[----:B------:R-:W-:Y:S01]  /*0460*/  UISETP.NE.U32.AND UP1, UPT, UR6, URZ, UPT ;  /* 0x000000ff0600728c */ /* 0x000fe2000bf25070 */
[----:B-----5:R-:W-:Y:S01]  /*0470*/  FSETP.NEU.AND P0, PT, R35, RZ, PT ;  /* 0x000000ff2300720b */ /* 0x020fe20003f0d000 */
[----:B------:R-:W-:Y:S02]  /*0480*/  UISETP.NE.U32.AND UP0, UPT, UR4, URZ, UPT ;  /* 0x000000ff0400728c */ /* 0x000fe4000bf05070 */
[----:B------:R-:W-:Y:S02]  /*0490*/  UISETP.NE.AND.EX UP1, UPT, UR7, URZ, UPT, UP1 ;  /* 0x000000ff0700728c */ /* 0x000fe4000bf25310 */
[----:B------:R-:W-:-:S04]  /*04a0*/  UISETP.NE.AND.EX UP0, UPT, UR5, URZ, UPT, UP0 ;  /* 0x000000ff0500728c */ /* 0x000fc8000bf05300 */
[----:B------:R-:W-:-:S04]  /*04b0*/  USEL UR4, URZ, 0xffffffff, UP0 ;  /* 0xffffffffff047887 */ /* 0x000fc80008000000 */
[----:B------:R-:W-:Y:S01]  /*04c0*/  VOTEU.ANY UP0, P0 ;  /* 0x0000000000ff7886 */ /* 0x000fe20000000100 */
[----:B------:R-:W-:-:S04]  /*04d0*/  @!UP1 USEL UR4, URZ, 0xffffffff, UP0 ;  /* 0xffffffffff049887 */ /* 0x000fc80008000000 */
[----:B------:R-:W-:-:S04]  /*04e0*/  ULOP3.LUT UR4, UR4, 0x1, URZ, 0xc0, !UPT ;  /* 0x0000000104047892 */ /* 0x000fc8000f8ec0ff */
[----:B------:R-:W-:-:S11]  /*04f0*/  UISETP.NE.U32.AND UP5, UPT, UR4, 0x1, UPT ;  /* 0x000000010400788c */ /* 0x000fd6000bfa5070 */
.L_x_8:
[----:B-1----:R-:W1:Y:S02]  /*0500*/  SHFL.IDX PT, R2, R67, RZ, 0x1f ;  /* 0x00001fff43027589 */ /* 0x002e6400000e0000 */
[----:B-1----:R-:W-:-:S13]  /*0510*/  ISETP.NE.AND P0, PT, R2, RZ, PT ;  /* 0x000000ff0200720c */ /* 0x002fda0003f05270 */
[----:B------:R-:W-:Y:S05]  /*0520*/  @P0 BRA `(.L_x_9) ;  /* 0x0000000000940947 */ /* 0x000fea0003800000 */
[----:B------:R-:W-:Y:S01]  /*0530*/  ELECT P0, URZ, PT ;  /* 0x0000000000ff782f */ /* 0x000fe20003800000 */
[----:B------:R-:W-:-:S12]  /*0540*/  BSSY.RECONVERGENT B0, `(.L_x_9) ;  /* 0x0000023000007945 */ /* 0x000fd80003800200 */
[----:B------:R-:W-:Y:S05]  /*0550*/  @!P0 BRA `(.L_x_10) ;  /* 0x0000000000848947 */ /* 0x000fea0003800000 */
[----:B------:R-:W1:Y:S01]  /*0560*/  S2UR UR6, SR_CgaCtaId ;  /* 0x00000000000679c3 */ /* 0x000e620000008800 */
[----:B------:R-:W-:Y:S01]  /*0570*/  UMOV UR7, 0x400 ;  /* 0x0000040000077882 */ /* 0x000fe20000000000 */
[----:B------:R-:W-:Y:S01]  /*0580*/  UMOV UR5, 0x1 ;  /* 0x0000000100057882 */ /* 0x000fe20000000000 */
[----:B------:R-:W-:Y:S01]  /*0590*/  UMOV UR4, 0x2 ;  /* 0x0000000200047882 */ /* 0x000fe20000000000 */
[----:B------:R-:W-:-:S04]  /*05a0*/  UIADD3 UR10, UPT, UPT, -UR5, 0x100000, URZ ;  /* 0x00100000050a7890 */ /* 0x000fc8000fffe1ff */
[----:B------:R-:W-:Y:S02]  /*05b0*/  USHF.L.U32 UR11, UR10, 0xb, URZ ;  /* 0x0000000b0a0b7899 */ /* 0x000fe400080006ff */
[----:B------:R-:W-:Y:S02]  /*05c0*/  USHF.L.U32 UR10, UR10, 0x1, URZ ;  /* 0x000000010a0a7899 */ /* 0x000fe400080006ff */
[----:B------:R-:W-:-:S04]  /*05d0*/  UIADD3 UR4, UPT, UPT, -UR4, 0x100000, URZ ;  /* 0x0010000004047890 */ /* 0x000fc8000fffe1ff */
[----:B------:R-:W-:Y:S02]  /*05e0*/  USHF.L.U32 UR5, UR4, 0xb, URZ ;  /* 0x0000000b04057899 */ /* 0x000fe400080006ff */
[----:B------:R-:W-:Y:S02]  /*05f0*/  USHF.L.U32 UR4, UR4, 0x1, URZ ;  /* 0x0000000104047899 */ /* 0x000fe400080006ff */
[----:B-1----:R-:W-:Y:S01]  /*0600*/  ULEA UR6, UR6, UR7, 0x18 ;  /* 0x0000000706067291 */ /* 0x002fe2000f8ec0ff */
[----:B------:R-:W1:Y:S11]  /*0610*/  FENCE.VIEW.ASYNC.S ;  /* 0x00000000000073c6 */ /* 0x000e760000000000 */
[----:B-1----:R1:W3:Y:S01]  /*0620*/  SYNCS.EXCH.64 URZ, [UR6], UR10 ;  /* 0x0000000a06ff75b2 */ /* 0x0022e20008000100 */
[----:B------:R1:W4:Y:S01]  /*0630*/  SYNCS.EXCH.64 URZ, [UR6+0x50], UR4 ;  /* 0x0000500406ff75b2 */ /* 0x0003220008000100 */
[----:B------:R1:W1:Y:S01]  /*0640*/  SYNCS.EXCH.64 URZ, [UR6+0x8], UR10 ;  /* 0x0000080a06ff75b2 */ /* 0x0002620008000100 */
        /* <DEDUP_REMOVED lines=17> */
[----:B------:R-:W-:Y:S01]  /*0760*/  NOP ;  /* 0x0000000000007918 */ /* 0x000fe20000000000 */
.L_x_10:
[----:B-1----:R-:W-:Y:S05]  /*0770*/  BSYNC.RECONVERGENT B0 ;  /* 0x0000000000007941 */ /* 0x002fea0003800200 */
.L_x_9:
[----:B------:R-:W1:Y:S01]  /*0780*/  SHFL.IDX PT, R2, R67, RZ, 0x1f ;  /* 0x00001fff43027589 */ /* 0x000e6200000e0000 */
[----:B------:R-:W-:Y:S01]  /*0790*/  NOP ;  /* 0x0000000000007918 */ /* 0x000fe20000000000 */
[----:B-1----:R-:W-:-:S13]  /*07a0*/  ISETP.NE.AND P0, PT, R2, 0x1, PT ;  /* 0x000000010200780c */ /* 0x002fda0003f05270 */
[----:B------:R-:W-:Y:S05]  /*07b0*/  @P0 BRA `(.L_x_11) ;  /* 0x0000000000580947 */ /* 0x000fea0003800000 */
        /* <DEDUP_REMOVED lines=9> */
[----:B------:R-:W-:Y:S01]  /*0850*/  USHF.L.U32 UR4, UR4, 0x1, URZ ;  /* 0x0000000104047899 */ /* 0x000fe200080006ff */
[----:B------:R-:W-:Y:S01]  /*0860*/  ELECT P0, URZ, PT ;  /* 0x0000000000ff782f */ /* 0x000fe20003800000 */
[----:B-1----:R-:W-:Y:S01]  /*0870*/  ULEA UR6, UR6, UR7, 0x18 ;  /* 0x0000000706067291 */ /* 0x002fe2000f8ec0ff */
[----:B------:R-:W1:Y:S11]  /*0880*/  FENCE.VIEW.ASYNC.S ;  /* 0x00000000000073c6 */ /* 0x000e760000000000 */
[----:B-1----:R1:W1:Y:S01]  /*0890*/  SYNCS.EXCH.64 URZ, [UR6+0xa0], UR10 ;  /* 0x0000a00a06ff75b2 */ /* 0x0022620008000100 */
        /* <DEDUP_REMOVED lines=8> */
.L_x_11:
[----:B------:R-:W2:Y:S01]  /*0920*/  SHFL.IDX PT, R2, R67, RZ, 0x1f ;  /* 0x00001fff43027589 */ /* 0x000ea200000e0000 */
[----:B------:R-:W-:Y:S01]  /*0930*/  NOP ;  /* 0x0000000000007918 */ /* 0x000fe20000000000 */
[----:B--2---:R-:W-:-:S13]  /*0940*/  ISETP.NE.AND P0, PT, R2, 0x3, PT ;  /* 0x000000030200780c */ /* 0x004fda0003f05270 */
[----:B------:R-:W-:Y:S05]  /*0950*/  @P0 BRA `(.L_x_12) ;  /* 0x0000000000300947 */ /* 0x000fea0003800000 */
[----:B-1----:R-:W1:Y:S01]  /*0960*/  S2UR UR5, SR_CgaCtaId ;  /* 0x00000000000579c3 */ /* 0x002e620000008800 */
[----:B------:R-:W-:Y:S01]  /*0970*/  UMOV UR6, 0x400 ;  /* 0x0000040000067882 */ /* 0x000fe20000000000 */
[----:B------:R-:W-:Y:S01]  /*0980*/  UMOV UR4, 0x20 ;  /* 0x0000002000047882 */ /* 0x000fe20000000000 */
[----:B------:R-:W-:Y:S01]  /*0990*/  ELECT P0, URZ, PT ;  /* 0x0000000000ff782f */ /* 0x000fe20003800000 */
[----:B-1----:R-:W-:Y:S02]  /*09a0*/  ULEA UR5, UR5, UR6, 0x18 ;  /* 0x0000000605057291 */ /* 0x002fe4000f8ec0ff */
[----:B------:R-:W-:-:S04]  /*09b0*/  UIADD3 UR6, UPT, UPT, -UR4, 0x100000, URZ ;  /* 0x0010000004067890 */ /* 0x000fc8000fffe1ff */
[----:B------:R-:W-:Y:S02]  /*09c0*/  USHF.L.U32 UR7, UR6, 0xb, URZ ;  /* 0x0000000b06077899 */ /* 0x000fe400080006ff */
[----:B------:R-:W-:Y:S01]  /*09d0*/  USHF.L.U32 UR6, UR6, 0x1, URZ ;  /* 0x0000000106067899 */ /* 0x000fe200080006ff */
[----:B------:R-:W1:Y:S11]  /*09e0*/  FENCE.VIEW.ASYNC.S ;  /* 0x00000000000073c6 */ /* 0x000e760000000000 */
[----:B-1----:R2:W1:Y:S01]  /*09f0*/  SYNCS.EXCH.64 URZ, [UR5+0xe0], UR6 ;  /* 0x0000e00605ff75b2 */ /* 0x0024620008000100 */
[----:B------:R2:W1:Y:S02]  /*0a00*/  SYNCS.EXCH.64 URZ, [UR5+0xe8], UR6 ;  /* 0x0000e80605ff75b2 */ /* 0x0004640008000100 */
[----:B--2---:R-:W-:Y:S01]  /*0a10*/  NOP ;  /* 0x0000000000007918 */ /* 0x004fe20000000000 */
.L_x_12:
[----:B------:R-:W2:Y:S01]  /*0a20*/  SHFL.IDX PT, R2, R67, RZ, 0x1f ;  /* 0x00001fff43027589 */ /* 0x000ea200000e0000 */
[----:B------:R-:W-:Y:S01]  /*0a30*/  NOP ;  /* 0x0000000000007918 */ /* 0x000fe20000000000 */
[----:B--2---:R-:W-:-:S13]  /*0a40*/  ISETP.NE.AND P0, PT, R2, 0x4, PT ;  /* 0x000000040200780c */ /* 0x004fda0003f05270 */
[----:B------:R-:W-:Y:S05]  /*0a50*/  @P0 BRA `(.L_x_13) ;  /* 0x00000000004c0947 */ /* 0x000fea0003800000 */
[----:B-1----:R-:W1:Y:S01]  /*0a60*/  S2UR UR5, SR_CgaCtaId ;  /* 0x00000000000579c3 */ /* 0x002e620000008800 */
[----:B------:R-:W-:Y:S01]  /*0a70*/  UMOV UR7, 0x1e0 ;  /* 0x000001e000077882 */ /* 0x000fe20000000000 */
[----:B------:R-:W-:Y:S01]  /*0a80*/  UMOV UR6, 0x400 ;  /* 0x0000040000067882 */ /* 0x000fe20000000000 */
[----:B------:R-:W-:Y:S01]  /*0a90*/  USEL UR7, UR7, 0x1a0, UP5 ;  /* 0x000001a007077887 */ /* 0x000fe2000a800000 */
[----:B------:R-:W-:Y:S01]  /*0aa0*/  UMOV UR4, 0x1 ;  /* 0x0000000100047882 */ /* 0x000fe20000000000 */
[----:B------:R-:W-:Y:S01]  /*0ab0*/  ELECT P0, URZ, PT ;  /* 0x0000000000ff782f */ /* 0x000fe20003800000 */
[----:B------:R-:W-:-:S04]  /*0ac0*/  UIADD3 UR10, UPT, UPT, -UR4, 0x100000, URZ ;  /* 0x00100000040a7890 */ /* 0x000fc8000fffe1ff */
[----:B------:R-:W-:Y:S02]  /*0ad0*/  USHF.L.U32 UR11, UR10, 0xb, URZ ;  /* 0x0000000b0a0b7899 */ /* 0x000fe400080006ff */
[----:B------:R-:W-:Y:S02]  /*0ae0*/  USHF.L.U32 UR10, UR10, 0x1, URZ ;  /* 0x000000010a0a7899 */ /* 0x000fe400080006ff */
[----:B-1----:R-:W-:Y:S02]  /*0af0*/  ULEA UR5, UR5, UR6, 0x18 ;  /* 0x0000000605057291 */ /* 0x002fe4000f8ec0ff */
[----:B------:R-:W-:-:S04]  /*0b00*/  UIADD3 UR6, UPT, UPT, -UR7, 0x100000, URZ ;  /* 0x0010000007067890 */ /* 0x000fc8000fffe1ff */
[----:B------:R-:W-:Y:S02]  /*0b10*/  USHF.L.U32 UR7, UR6, 0xb, URZ ;  /* 0x0000000b06077899 */ /* 0x000fe400080006ff */
[----:B------:R-:W-:Y:S01]  /*0b20*/  USHF.L.U32 UR6, UR6, 0x1, URZ ;  /* 0x0000000106067899 */ /* 0x000fe200080006ff */
[----:B------:R-:W1:Y:S03]  /*0b30*/  FENCE.VIEW.ASYNC.S ;  /* 0x00000000000073c6 */ /* 0x000e660000000000 */
[----:B-1----:R2:W1:Y:S08]  /*0b40*/  SYNCS.EXCH.64 URZ, [UR5+0xf0], UR10 ;  /* 0x0000f00a05ff75b2 */ /* 0x0024700008000100 */
[----:B------:R2:W1:Y:S01]  /*0b50*/  SYNCS.EXCH.64 URZ, [UR5+0x100], UR6 ;  /* 0x0001000605ff75b2 */ /* 0x0004620008000100 */
[----:B------:R2:W1:Y:S01]  /*0b60*/  SYNCS.EXCH.64 URZ, [UR5+0xf8], UR10 ;  /* 0x0000f80a05ff75b2 */ /* 0x0004620008000100 */
[----:B------:R2:W1:Y:S02]  /*0b70*/  SYNCS.EXCH.64 URZ, [UR5+0x108], UR6 ;  /* 0x0001080605ff75b2 */ /* 0x0004640008000100 */
[----:B--2---:R-:W-:Y:S01]  /*0b80*/  NOP ;  /* 0x0000000000007918 */ /* 0x004fe20000000000 */
.L_x_13:
[----:B------:R-:W2:Y:S01]  /*0b90*/  SHFL.IDX PT, R2, R67, RZ, 0x1f ;  /* 0x00001fff43027589 */ /* 0x000ea200000e0000 */
[----:B------:R-:W-:Y:S01]  /*0ba0*/  NOP ;  /* 0x0000000000007918 */ /* 0x000fe20000000000 */
[----:B--2---:R-:W-:-:S13]  /*0bb0*/  ISETP.NE.AND P0, PT, R2, 0x5, PT ;  /* 0x000000050200780c */ /* 0x004fda0003f05270 */
[----:B------:R-:W-:Y:S05]  /*0bc0*/  @P0 BRA `(.L_x_14) ;  /* 0x0000000000480947 */ /* 0x000fea0003800000 */
[----:B-1----:R-:W1:Y:S01]  /*0bd0*/  S2UR UR6, SR_CgaCtaId ;  /* 0x00000000000679c3 */ /* 0x002e620000008800 */
        /* <DEDUP_REMOVED lines=15> */
[----:B------:R2:W1:Y:S02]  /*0cd0*/  SYNCS.EXCH.64 URZ, [UR6+0x128], UR4 ;  /* 0x0001280406ff75b2 */ /* 0x0004640008000100 */
[----:B--2---:R-:W-:Y:S01]  /*0ce0*/  NOP ;  /* 0x0000000000007918 */ /* 0x004fe20000000000 */
.L_x_14:
        /* <DEDUP_REMOVED lines=14> */
[----:B------:R2:W1:Y:S01]  /*0dd0*/  SYNCS.EXCH.64 URZ, [UR5+0x140], UR6 ;  /* 0x0001400605ff75b2 */ /* 0x0004620008000100 */
[----:B------:R2:W1:Y:S01]  /*0de0*/  SYNCS.EXCH.64 URZ, [UR5+0x138], UR6 ;  /* 0x0001380605ff75b2 */ /* 0x0004620008000100 */
[----:B------:R2:W1:Y:S02]  /*0df0*/  SYNCS.EXCH.64 URZ, [UR5+0x148], UR6 ;  /* 0x0001480605ff75b2 */ /* 0x0004640008000100 */
[----:B--2---:R-:W-:Y:S01]  /*0e00*/  NOP ;  /* 0x0000000000007918 */ /* 0x004fe20000000000 */
.L_x_15:
[----:B-1----:R-:W1:Y:S01]  /*0e10*/  LDCU UR4, c[0x0][0x36c] ;  /* 0x00006d80ff0477ac */ /* 0x002e620008000800 */
[----:B------:R-:W-:Y:S01]  /*0e20*/  ISETP.NE.OR P4, PT, R0, 0x2, !P4 ;  /* 0x000000020000780c */ /* 0x000fe20006785670 */
[----:B------:R-:W-:Y:S01]  /*0e30*/  NOP ;  /* 0x0000000000007918 */ /* 0x000fe20000000000 */
[----:B------:R-:W-:Y:S01]  /*0e40*/  LOP3.LUT R3, R76, 0x1f, RZ, 0xc0, !PT ;  /* 0x0000001f4c037812 */ /* 0x000fe200078ec0ff */
[----:B------:R-:W-:Y:S02]  /*0e50*/  UISETP.EQ.AND UP0, UPT, UR8, 0x3, UP5 ;  /* 0x000000030800788c */ /* 0x000fe4000af02270 */
[----:B------:R-:W-:Y:S02]  /*0e60*/  UISETP.NE.AND UP4, UPT, UR8, URZ, UPT ;  /* 0x000000ff0800728c */ /* 0x000fe4000bf85270 */
[----:B-1----:R-:W-:-:S09]  /*0e70*/  UISETP.EQ.U32.AND UP1, UPT, UR4, 0x1, UPT ;  /* 0x000000010400788c */ /* 0x002fd2000bf22070 */
[----:B------:R-:W-:Y:S05]  /*0e80*/  BRA.U !UP1, `(.L_x_16) ;  /* 0x0000000109087547 */ /* 0x000fea000b800000 */
[----:B---34-:R-:W-:Y:S01]  /*0e90*/  UCGABAR_ARV ;  /* 0x00000000000079c7 */ /* 0x018fe20008000000 */
[----:B------:R-:W-:Y:S05]  /*0ea0*/  BRA `(.L_x_17) ;  /* 0x0000000000047947 */ /* 0x000fea0003800000 */
.L_x_16:
[----:B---34-:R-:W-:Y:S01]  /*0eb0*/  NOP ;  /* 0x0000000000007918 */ /* 0x018fe20000000000 */
.L_x_17:
[----:B------:R-:W1:Y:S01]  /*0ec0*/  S2UR UR5, SR_CTAID.Y ;  /* 0x00000000000579c3 */ /* 0x000e620000002600 */
[----:B------:R-:W-:-:S05]  /*0ed0*/  CS2R.32 R62, SR_CgaSize ;  /* 0x00000000003e7805 */ /* 0x000fca0000008a00 */
[----:B------:R-:W-:-:S05]  /*0ee0*/  IMAD R62, R62, -0xa0, RZ ;  /* 0xffffff603e3e7824 */ /* 0x000fca00078e02ff */
[----:B------:R-:W-:-:S14]  /*0ef0*/  R2UR UR4, R62 ;  /* 0x000000003e0472ca */ /* 0x000fdc00000e0000 */
[----:B------:R-:W2:Y:S01]  /*0f00*/  LDCU UR4, c[0x0][UR4+0x2b4] ;  /* 0x00005680040477ac */ /* 0x000ea20008000800 */
[----:B------:R-:W-:-:S05]  /*0f10*/  CS2R.32 R62, SR_CgaSize ;  /* 0x00000000003e7805 */ /* 0x000fca0000008a00 */
[----:B------:R-:W-:-:S05]  /*0f20*/  IMAD R62, R62, -0xa0, RZ ;  /* 0xffffff603e3e7824 */ /* 0x000fca00078e02ff */
[----:B------:R-:W-:-:S14]  /*0f30*/  R2UR UR6, R62 ;  /* 0x000000003e0672ca */ /* 0x000fdc00000e0000 */
[----:B------:R-:W3:Y:S01]  /*0f40*/  LDCU UR6, c[0x0][UR6+0x2b0] ;  /* 0x00005600060677ac */ /* 0x000ee20008000800 */
[----:B------:R-:W4:Y:S01]  /*0f50*/  S2UR UR11, SR_CTAID.X ;  /* 0x00000000000b79c3 */ /* 0x000f220000002500 */
[----:B------:R-:W-:Y:S01]  /*0f60*/  UISETP.NE.AND UP2, UPT, UR8, 0x2, UPT ;  /* 0x000000020800788c */ /* 0x000fe2000bf45270 */
[----:B------:R-:W-:-:S05]  /*0f70*/  CS2R.32 R0, SR_CgaSize ;  /* 0x0000000000007805 */ /* 0x000fca0000008a00 */
[----:B------:R-:W-:-:S06]  /*0f80*/  IMAD R0, R0, -0xa0, RZ ;  /* 0xffffff6000007824 */ /* 0x000fcc00078e02ff */
[----:B------:R-:W3:Y:S01]  /*0f90*/  LDC R0, c[0x0][R0+0x2a4] ;  /* 0x0000a90000007b82 */ /* 0x000ee20000000800 */
[----:B-1----:R-:W-:-:S07]  /*0fa0*/  I2FP.F32.U32 R4, UR5 ;  /* 0x0000000500047c45 */ /* 0x002fce0008201000 */
[----:B------:R-:W1:Y:S01]  /*0fb0*/  LDC R12, c[0x0][0xd24] ;  /* 0x00034900ff0c7b82 */ /* 0x000e620000000800 */
[----:B------:R-:W-:Y:S01]  /*0fc0*/  MOV R20, UR5 ;  /* 0x0000000500147c02 */ /* 0x000fe20008000f00 */
[----:B--2---:R-:W-:Y:S01]  /*0fd0*/  FMUL R4, R4, UR4 ;  /* 0x0000000404047c20 */ /* 0x004fe20008400000 */
[----:B------:R-:W2:Y:S01]  /*0fe0*/  LDCU UR4, c[0x0][0xd30] ;  /* 0x0001a600ff0477ac */ /* 0x000ea20008000800 */
[----:B----4-:R-:W-:Y:S02]  /*0ff0*/  I2FP.F32.U32 R6, UR11 ;  /* 0x0000000b00067c45 */ /* 0x010fe40008201000 */
[----:B------:R-:W-:-:S05]  /*1000*/  CS2R.32 R5, SR_CgaSize ;  /* 0x0000000000057805 */ /* 0x000fca0000008a00 */
[----:B------:R-:W-:-:S06]  /*1010*/  IMAD R5, R5, -0xa0, RZ ;  /* 0xffffff6005057824 */ /* 0x000fcc00078e02ff */
[----:B------:R-:W4:Y:S01]  /*1020*/  LDC R5, c[0x0][R5+0x2a0] ;  /* 0x0000a80005057b82 */ /* 0x000f220000000800 */
[----:B------:R-:W2:Y:S01]  /*1030*/  F2I.U32.TRUNC.NTZ R51, R4 ;  /* 0x0000000400337305 */ /* 0x000ea2000020f000 */
[----:B---3--:R-:W-:-:S06]  /*1040*/  FMUL R6, R6, UR6 ;  /* 0x0000000606067c20 */ /* 0x008fcc0008400000 */
[----:B------:R-:W3:Y:S01]  /*1050*/  LDC R2, c[0x0][0xd24] ;  /* 0x00034900ff027b82 */ /* 0x000ee20000000800 */
[----:B------:R-:W1:Y:S01]  /*1060*/  F2I.U32.TRUNC.NTZ R62, R6 ;  /* 0x00000006003e7305 */ /* 0x000e62000020f000 */
[----:B--2---:R-:W-:-:S06]  /*1070*/  UISETP.NE.AND UP3, UPT, UR4, 0x1, UPT ;  /* 0x000000010400788c */ /* 0x004fcc000bf65270 */
[----:B------:R-:W2:Y:S01]  /*1080*/  S2UR UR36, SR_CTAID.Z ;  /* 0x00000000002479c3 */ /* 0x000ea20000002700 */
[----:B------:R-:W-:Y:S02]  /*1090*/  IADD3 R51, PT, PT, -R51, RZ, RZ ;  /* 0x000000ff33337210 */ /* 0x000fe40007ffe1ff */
[----:B-1----:R-:W-:-:S03]  /*10a0*/  ISETP.GE.AND P0, PT, R12, 0x1, PT ;  /* 0x000000010c00780c */ /* 0x002fc60003f06270 */
[----:B------:R-:W-:Y:S01]  /*10b0*/  IMAD R51, R0, R51, UR5 ;  /* 0x0000000500337e24 */ /* 0x000fe2000f8e0233 */
[----:B------:R-:W-:Y:S02]  /*10c0*/  PRMT R0, RZ, 0x7610, R0 ;  /* 0x00007610ff007816 */ /* 0x000fe40000000000 */
[----:B------:R-:W-:-:S05]  /*10d0*/  IADD3 R62, PT, PT, -R62, RZ, RZ ;  /* 0x000000ff3e3e7210 */ /* 0x000fca0007ffe1ff */
[----:B----4-:R-:W-:Y:S01]  /*10e0*/  IMAD R62, R5, R62, UR11 ;  /* 0x0000000b053e7e24 */ /* 0x010fe2000f8e023e */
[----:B--2---:R-:W-:Y:S06]  /*10f0*/  BRA.U UP4, `(.L_x_18) ;  /* 0x0000000104207547 */ /* 0x004fec000b800000 */
[C---:B------:R-:W-:Y:S02]  /*1100*/  ISETP.NE.AND P2, PT, R51.reuse, 0x1, PT ;  /* 0x000000013300780c */ /* 0x040fe40003f45270 */
[----:B------:R-:W-:Y:S02]  /*1110*/  ISETP.NE.AND P1, PT, R51, RZ, PT ;  /* 0x000000ff3300720c */ /* 0x000fe40003f25270 */
[C---:B------:R-:W-:Y:S02]  /*1120*/  ISETP.NE.AND P3, PT, R62.reuse, RZ, PT ;  /* 0x000000ff3e00720c */ /* 0x040fe40003f65270 */
[----:B------:R-:W-:Y:S02]  /*1130*/  SEL R0, RZ, 0x2, P2 ;  /* 0x00000002ff007807 */ /* 0x000fe40001000000 */
[----:B------:R-:W-:Y:S02]  /*1140*/  ISETP.EQ.OR P1, PT, R62, RZ, !P1 ;  /* 0x000000ff3e00720c */ /* 0x000fe40004f22670 */
[----:B------:R-:W-:-:S02]  /*1150*/  SEL R0, R0, 0x2, P3 ;  /* 0x0000000200007807 */ /* 0x000fc40001800000 */
[----:B------:R-:W-:-:S05]  /*1160*/  SEL R5, RZ, 0x1, !P1 ;  /* 0x00000001ff057807 */ /* 0x000fca0004800000 */
[----:B------:R-:W-:Y:S02]  /*1170*/  IMAD.IADD R0, R5, 0x1, R0 ;  /* 0x0000000105007824 */ /* 0x000fe400078e0200 */
.L_x_18:
[----:B------:R-:W-:Y:S05]  /*1180*/  @!P0 BRA `(.L_x_19) ;  /* 0x0000000000c08947 */ /* 0x000fea0003800000 */
[----:B------:R-:W1:Y:S01]  /*1190*/  LDC.64 R6, c[0x0][0xd18] ;  /* 0x00034600ff067b82 */ /* 0x000e620000000a00 */
[----:B------:R-:W-:-:S07]  /*11a0*/  ISETP.NE.AND P0, PT, R12, 0x1, PT ;  /* 0x000000010c00780c */ /* 0x000fce0003f05270 */
[----:B------:R-:W2:Y:S08]  /*11b0*/  LDC R11, c[0x0][0xd0c] ;  /* 0x00034300ff0b7b82 */ /* 0x000eb00000000800 */
[----:B------:R-:W4:Y:S08]  /*11c0*/  LDC R15, c[0x0][0x370] ;  /* 0x0000dc00ff0f7b82 */ /* 0x000f300000000800 */
[----:B------:R-:W3:Y:S01]  /*11d0*/  LDC R13, c[0x0][0x374] ;  /* 0x0000dd00ff0d7b82 */ /* 0x000ee20000000800 */
[----:B-1----:R-:W-:-:S07]  /*11e0*/  ISETP.NE.AND P1, PT, R6, 0x1, PT ;  /* 0x000000010600780c */ /* 0x002fce0003f25270 */
[----:B------:R-:W4:Y:S01]  /*11f0*/  LDC.64 R8, c[0x0][0xd10] ;  /* 0x00034400ff087b82 */ /* 0x000f220000000a00 */
[----:B--2---:R-:W-:-:S07]  /*1200*/  ISETP.NE.AND P2, PT, R11, 0x1, PT ;  /* 0x000000010b00780c */ /* 0x004fce0003f45270 */
[----:B------:R-:W1:Y:S08]  /*1210*/  LDC R10, c[0x0][0xd20] ;  /* 0x00034800ff0a7b82 */ /* 0x000e700000000800 */
[----:B------:R-:W2:Y:S01]  /*1220*/  LDC.64 R4, c[0x0][0xd28] ;  /* 0x00034a00ff047b82 */ /* 0x000ea20000000a00 */
[----:B---3--:R-:W-:-:S04]  /*1230*/  IMAD.HI.U32 R17, R13, R7, RZ ;  /* 0x000000070d117227 */ /* 0x008fc800078e00ff */
[----:B------:R-:W-:-:S04]  /*1240*/  IMAD.HI.U32 R7, R20, R7, RZ ;  /* 0x0000000714077227 */ /* 0x000fc800078e00ff */
[----:B----4-:R-:W-:-:S04]  /*1250*/  IMAD.HI.U32 R14, R15, R8, RZ ;  /* 0x000000080f0e7227 */ /* 0x010fc800078e00ff */
[----:B------:R-:W-:Y:S01]  /*1260*/  IMAD.HI.U32 R8, R8, UR11, RZ ;  /* 0x0000000b08087c27 */ /* 0x000fe2000f8e00ff */
[-C--:B------:R-:W-:Y:S02]  /*1270*/  @P2 SHF.R.U32.HI R15, RZ, R9.reuse, R14 ;  /* 0x00000009ff0f2219 */ /* 0x080fe4000001160e */
[-C--:B-1----:R-:W-:Y:S02]  /*1280*/  @P1 SHF.R.U32.HI R13, RZ, R10.reuse, R17 ;  /* 0x0000000aff0d1219 */ /* 0x082fe40000011611 */
[----:B------:R-:W-:Y:S01]  /*1290*/  SHF.R.U32.HI R8, RZ, R9, R8 ;  /* 0x00000009ff087219 */ /* 0x000fe20000011608 */
[----:B------:R-:W-:Y:S01]  /*12a0*/  IMAD.U32 R9, RZ, RZ, UR11 ;  /* 0x0000000bff097e24 */ /* 0x000fe2000f8e00ff */
[----:B------:R-:W-:Y:S01]  /*12b0*/  SHF.R.U32.HI R7, RZ, R10, R7 ;  /* 0x0000000aff077219 */ /* 0x000fe20000011607 */
[----:B--2---:R-:W-:-:S03]  /*12c0*/  IMAD.HI.U32 R14, R13, R4, RZ ;  /* 0x000000040d0e7227 */ /* 0x004fc600078e00ff */
[----:B------:R-:W-:Y:S02]  /*12d0*/  SEL R7, R20, R7, !P1 ;  /* 0x0000000714077207 */ /* 0x000fe40004800000 */
[----:B------:R-:W-:Y:S01]  /*12e0*/  SEL R9, R9, R8, !P2 ;  /* 0x0000000809097207 */ /* 0x000fe20005000000 */
[----:B------:R-:W-:Y:S01]  /*12f0*/  IMAD.HI.U32 R16, R15, R4, RZ ;  /* 0x000000040f107227 */ /* 0x000fe200078e00ff */
[----:B------:R-:W-:-:S04]  /*1300*/  @P0 SHF.R.U32.HI R13, RZ, R5, R14 ;  /* 0x00000005ff0d0219 */ /* 0x000fc8000001160e */
[----:B------:R-:W-:Y:S01]  /*1310*/  @P0 SHF.R.U32.HI R15, RZ, R5, R16 ;  /* 0x00000005ff0f0219 */ /* 0x000fe20000011610 */
[----:B------:R-:W-:-:S04]  /*1320*/  IMAD R13, R13, R12, RZ ;  /* 0x0000000c0d0d7224 */ /* 0x000fc800078e02ff */
[----:B------:R-:W-:Y:S01]  /*1330*/  IMAD R8, R15, R12, RZ ;  /* 0x0000000c0f087224 */ /* 0x000fe200078e02ff */
[----:B------:R-:W-:-:S04]  /*1340*/  ISETP.GE.AND P1, PT, R7, R13, PT ;  /* 0x0000000d0700720c */ /* 0x000fc80003f26270 */
[----:B------:R-:W-:Y:S01]  /*1350*/  ISETP.GE.OR P1, PT, R9, R8, P1 ;  /* 0x000000080900720c */ /* 0x000fe20000f26670 */
[----:B------:R-:W-:-:S05]  /*1360*/  IMAD.HI.U32 R8, R7, R4, RZ ;  /* 0x0000000407087227 */ /* 0x000fca00078e00ff */
[----:B------:R-:W-:-:S04]  /*1370*/  SHF.R.U32.HI R8, RZ, R5, R8 ;  /* 0x00000005ff087219 */ /* 0x000fc80000011608 */
[----:B------:R-:W-:-:S03]  /*1380*/  SEL R8, R7, R8, !P0 ;  /* 0x0000000807087207 */ /* 0x000fc60004000000 */
[----:B------:R-:W-:-:S04]  /*1390*/  @!P1 IMAD.HI.U32 R10, R9, R4, RZ ;  /* 0x00000004090a9227 */ /* 0x000fc800078e00ff */
[----:B------:R-:W-:Y:S01]  /*13a0*/  IMAD.MOV R4, RZ, RZ, -R8 ;  /* 0x000000ffff047224 */ /* 0x000fe200078e0a08 */
[----:B------:R-:W-:-:S03]  /*13b0*/  @!P1 SHF.R.U32.HI R10, RZ, R5, R10 ;  /* 0x00000005ff0a9219 */ /* 0x000fc6000001160a */
[----:B------:R-:W-:Y:S01]  /*13c0*/  IMAD R4, R12, R4, R7 ;  /* 0x000000040c047224 */ /* 0x000fe200078e0207 */
[----:B------:R-:W-:-:S04]  /*13d0*/  @!P1 SEL R5, R9, R10, !P0 ;  /* 0x0000000a09059207 */ /* 0x000fc80004000000 */
[----:B------:R-:W-:Y:S01]  /*13e0*/  @!P1 IADD3 R8, PT, PT, R8, -R5, RZ ;  /* 0x8000000508089210 */ /* 0x000fe20007ffe0ff */
[----:B------:R-:W-:Y:S01]  /*13f0*/  @!P1 IMAD R15, R4, R15, R5 ;  /* 0x0000000f040f9224 */ /* 0x000fe200078e0205 */
[----:B------:R-:W-:Y:S01]  /*1400*/  IADD3 R5, PT, PT, -R7, RZ, RZ ;  /* 0x000000ff07057210 */ /* 0x000fe20007ffe1ff */
[--C-:B------:R-:W-:Y:S02]  /*1410*/  IMAD.MOV R4, RZ, RZ, -R9.reuse ;  /* 0x000000ffff047224 */ /* 0x100fe400078e0a09 */
[----:B------:R-:W-:Y:S01]  /*1420*/  @!P1 IMAD R7, R8, R12, R9 ;  /* 0x0000000c08079224 */ /* 0x000fe200078e0209 */
[----:B------:R-:W-:Y:S01]  /*1430*/  @!P1 MOV R9, R15 ;  /* 0x0000000f00099202 */ /* 0x000fe20000000f00 */
[----:B------:R-:W-:Y:S02]  /*1440*/  IMAD R4, R11, R4, UR11 ;  /* 0x0000000b0b047e24 */ /* 0x000fe4000f8e0204 */
[----:B------:R-:W-:Y:S02]  /*1450*/  IMAD R5, R6, R5, R20 ;  /* 0x0000000506057224 */ /* 0x000fe400078e0214 */
[----:B------:R-:W-:-:S02]  /*1460*/  IMAD R4, R9, R11, R4 ;  /* 0x0000000b09047224 */ /* 0x000fc400078e0204 */
[----:B------:R-:W-:-:S03]  /*1470*/  IMAD R20, R7, R6, R5 ;  /* 0x0000000607147224 */ /* 0x000fc600078e0205 */
[----:B------:R-:W-:-:S15]  /*1480*/  R2UR UR11, R4 ;  /* 0x00000000040b72ca */ /* 0x000fde00000e0000 */
.L_x_19:
[----:B------:R-:W-:Y:S05]  /*1490*/  BRA.U UP3, `(.L_x_20) ;  /* 0x0000000103487547 */ /* 0x000fea000b800000 */
[----:B------:R-:W1:Y:S08]  /*14a0*/  LDC.64 R6, c[0x0][0xd10] ;  /* 0x00034400ff067b82 */ /* 0x000e700000000a00 */
[----:B------:R-:W2:Y:S08]  /*14b0*/  LDC.64 R4, c[0x0][0xd18] ;  /* 0x00034600ff047b82 */ /* 0x000eb00000000a00 */
[----:B------:R-:W4:Y:S08]  /*14c0*/  LDC R8, c[0x0][0xd20] ;  /* 0x00034800ff087b82 */ /* 0x000f300000000800 */
[----:B------:R-:W3:Y:S01]  /*14d0*/  LDC R9, c[0x0][0xd0c] ;  /* 0x00034300ff097b82 */ /* 0x000ee20000000800 */
[----:B-1----:R-:W-:-:S05]  /*14e0*/  IMAD.HI.U32 R6, R6, UR11, RZ ;  /* 0x0000000b06067c27 */ /* 0x002fca000f8e00ff */
[----:B------:R-:W-:Y:S01]  /*14f0*/  SHF.R.U32.HI R6, RZ, R7, R6 ;  /* 0x00000007ff067219 */ /* 0x000fe20000011606 */
[----:B--2---:R-:W-:Y:S01]  /*1500*/  IMAD.HI.U32 R5, R20, R5, RZ ;  /* 0x0000000514057227 */ /* 0x004fe200078e00ff */
[----:B------:R-:W-:-:S04]  /*1510*/  ISETP.NE.AND P0, PT, R4, 0x1, PT ;  /* 0x000000010400780c */ /* 0x000fc80003f05270 */
[----:B----4-:R-:W-:Y:S01]  /*1520*/  SHF.R.U32.HI R7, RZ, R8, R5 ;  /* 0x00000008ff077219 */ /* 0x010fe20000011605 */
[----:B------:R-:W-:Y:S01]  /*1530*/  IMAD.U32 R5, RZ, RZ, UR11 ;  /* 0x0000000bff057e24 */ /* 0x000fe2000f8e00ff */
[----:B---3--:R-:W-:-:S04]  /*1540*/  ISETP.NE.AND P1, PT, R9, 0x1, PT ;  /* 0x000000010900780c */ /* 0x008fc80003f25270 */
[----:B------:R-:W-:Y:S02]  /*1550*/  SEL R5, R5, R6, !P1 ;  /* 0x0000000605057207 */ /* 0x000fe40004800000 */
[----:B------:R-:W-:-:S05]  /*1560*/  SEL R6, R20, R7, !P0 ;  /* 0x0000000714067207 */ /* 0x000fca0004000000 */
[----:B------:R-:W-:Y:S02]  /*1570*/  IMAD.IADD R8, R6, 0x1, -R5 ;  /* 0x0000000106087824 */ /* 0x000fe400078e0a05 */
[----:B------:R-:W-:Y:S02]  /*1580*/  IMAD.IADD R5, R5, 0x1, -R6 ;  /* 0x0000000105057824 */ /* 0x000fe400078e0a06 */
[----:B------:R-:W-:Y:S02]  /*1590*/  IMAD R8, R8, R9, UR11 ;  /* 0x0000000b08087e24 */ /* 0x000fe4000f8e0209 */
[----:B------:R-:W-:-:S03]  /*15a0*/  IMAD R20, R5, R4, R20 ;  /* 0x0000000405147224 */ /* 0x000fc600078e0214 */
[----:B------:R-:W-:-:S15]  /*15b0*/  R2UR UR11, R8 ;  /* 0x00000000080b72ca */ /* 0x000fde00000e0000 */
.L_x_20:
[----:B------:R-:W-:Y:S05]  /*15c0*/  BRA.U !UP1, `(.L_x_21) ;  /* 0x00000001090c7547 */ /* 0x000fea000b800000 */
[----:B------:R-:W-:Y:S01]  /*15d0*/  UCGABAR_WAIT ;  /* 0x0000000000007dc7 */ /* 0x000fe20008000000 */
[----:B------:R-:W-:Y:S01]  /*15e0*/  CCTL.IVALL ;  /* 0x00000000ff00798f */ /* 0x000fe20002000000 */
[----:B------:R-:W-:Y:S05]  /*15f0*/  BRA `(.L_x_22) ;  /* 0x0000000000047947 */ /* 0x000fea0003800000 */
.L_x_21:
[----:B------:R-:W-:Y:S06]  /*1600*/  BAR.SYNC.DEFER_BLOCKING 0x0 ;  /* 0x0000000000007b1d */ /* 0x000fec0000010000 */
.L_x_22:
[----:B------:R-:W1:Y:S01]  /*1610*/  LDCU UR5, c[0x0][0x38c] ;  /* 0x00007180ff0577ac */ /* 0x000e620008000800 */
[----:B------:R-:W2:Y:S01]  /*1620*/  S2UR UR37, SR_CgaCtaId ;  /* 0x00000000002579c3 */ /* 0x000ea20000008800 */
[----:B-1----:R-:W-:-:S04]  /*1630*/  UIADD3 UR5, UPT, UPT, UR5, 0x3f, URZ ;  /* 0x0000003f05057890 */ /* 0x002fc8000fffe0ff */
[----:B------:R-:W-:-:S04]  /*1640*/  USHF.R.S32.HI UR4, URZ, 0x1f, UR5 ;  /* 0x0000001fff047899 */ /* 0x000fc80008011405 */
[----:B------:R-:W-:-:S04]  /*1650*/  ULEA.HI UR4, UR4, UR5, URZ, 0x6 ;  /* 0x0000000504047291 */ /* 0x000fc8000f8f30ff */
[----:B------:R-:W-:Y:S01]  /*1660*/  USHF.R.S32.HI UR23, URZ, 0x6, UR4 ;  /* 0x00000006ff177899 */ /* 0x000fe20008011404 */
[----:B--2---:R-:W-:Y:S11]  /*1670*/  BRA.U UP2, `(.L_x_23) ;  /* 0x0000001102987547 */ /* 0x004ff6000b800000 */
[----:B------:R-:W1:Y:S01]  /*1680*/  LDC R3, c[0x0][0x370] ;  /* 0x0000dc00ff037b82 */ /* 0x000e620000000800 */
[----:B------:R-:W-:Y:S01]  /*1690*/  PLOP3.LUT P1, PT, PT, PT, UP5, 0x80, 0x8 ;  /* 0x000000000008781c */ /* 0x000fe20003f2f058 */
[----:B------:R-:W-:Y:S01]  /*16a0*/  UISETP.LT.AND UP0, UPT, UR23, 0x1, UPT ;  /* 0x000000011700788c */ /* 0x000fe2000bf01270 */
[----:B------:R-:W-:Y:S01]  /*16b0*/  IMAD.MOV.U32 R16, RZ, RZ, 0x1 ;  /* 0x00000001ff107424 */ /* 0x000fe200078e00ff */
[----:B------:R-:W-:Y:S01]  /*16c0*/  USHF.L.U32 UR10, UR37, 0x7, URZ ;  /* 0x00000007250a7899 */ /* 0x000fe200080006ff */
[----:B------:R-:W-:Y:S01]  /*16d0*/  PLOP3.LUT P1, PT, P1, PT, PT, 0x8, 0x80 ;  /* 0x000000000080781c */ /* 0x000fe20000f2e170 */
[----:B------:R-:W-:Y:S01]  /*16e0*/  USHF.L.U32 UR22, UR37, 0xa, URZ ;  /* 0x0000000a25167899 */ /* 0x000fe200080006ff */
[----:B------:R-:W-:Y:S01]  /*16f0*/  CS2R R14, SRZ ;  /* 0x00000000000e7805 */ /* 0x000fe2000001ff00 */
[----:B------:R-:W2:Y:S01]  /*1700*/  S2UR UR4, SR_CgaCtaId ;  /* 0x00000000000479c3 */ /* 0x000ea20000008800 */
[----:B------:R-:W-:Y:S01]  /*1710*/  USHF.L.U32 UR21, UR37, 0x6, URZ ;  /* 0x0000000625157899 */ /* 0x000fe200080006ff */
[----:B------:R-:W-:Y:S01]  /*1720*/  IMAD.MOV.U32 R13, RZ, RZ, RZ ;  /* 0x000000ffff0d7224 */ /* 0x000fe200078e00ff */
[----:B------:R-:W-:Y:S01]  /*1730*/  USHF.L.U32 UR15, UR37, 0xb, URZ ;  /* 0x0000000b250f7899 */ /* 0x000fe200080006ff */
[----:B------:R-:W-:Y:S01]  /*1740*/  IMAD.MOV.U32 R12, RZ, RZ, 0x1 ;  /* 0x00000001ff0c7424 */ /* 0x000fe200078e00ff */
[----:B------:R-:W4:Y:S03]  /*1750*/  LDCU.64 UR30, c[0x0][0x348] ;  /* 0x00006900ff1e77ac */ /* 0x000f260008000a00 */
[----:B------:R-:W1:Y:S01]  /*1760*/  LDC R0, c[0x0][0x374] ;  /* 0x0000dd00ff007b82 */ /* 0x000e620000000800 */
[----:B------:R-:W-:-:S02]  /*1770*/  USEL UR23, UR23, 0x1, !UP0 ;  /* 0x0000000117177887 */ /* 0x000fc4000c000000 */
[----:B------:R-:W-:Y:S02]  /*1780*/  ULOP3.LUT UR22, UR22, 0x400, URZ, 0xc0, !UPT ;  /* 0x0000040016167892 */ /* 0x000fe4000f8ec0ff */
[----:B------:R-:W-:Y:S02]  /*1790*/  ULOP3.LUT UR21, UR21, 0x40, URZ, 0xc0, !UPT ;  /* 0x0000004015157892 */ /* 0x000fe4000f8ec0ff */
[----:B------:R-:W-:Y:S02]  /*17a0*/  ULOP3.LUT UR15, UR15, 0x800, URZ, 0xc0, !UPT ;  /* 0x000008000f0f7892 */ /* 0x000fe4000f8ec0ff */
[----:B------:R-:W-:Y:S01]  /*17b0*/  ULOP3.LUT UR10, UR10, 0x80, URZ, 0xc0, !UPT ;  /* 0x000000800a0a7892 */ /* 0x000fe2000f8ec0ff */
[----:B------:R-:W-:Y:S01]  /*17c0*/  UMOV UR14, URZ ;  /* 0x000000ff000e7c82 */ /* 0x000fe20008000000 */
[----:B------:R-:W-:-:S10]  /*17d0*/  UMOV UR6, 0x400 ;  /* 0x0000040000067882 */ /* 0x000fd40000000000 */
.L_x_34:
[----:B------:R-:W-:-:S03]  /*17e0*/  UISETP.NE.AND UP0, UPT, UR37, URZ, UPT ;  /* 0x000000ff2500728c */ /* 0x000fc6000bf05270 */
[----:B--2---:R-:W-:Y:S02]  /*17f0*/  UMOV UR37, UR4 ;  /* 0x0000000400257c82 */ /* 0x004fe40008000000 */
[----:B------:R-:W-:-:S04]  /*1800*/  ULEA UR5, UR37, UR6, 0x18 ;  /* 0x0000000625057291 */ /* 0x000fc8000f8ec0ff */
[----:B------:R-:W-:Y:S08]  /*1810*/  BRA.U UP0, `(.L_x_24) ;  /* 0x0000000100347547 */ /* 0x000ff0000b800000 */
[----:B------:R-:W2:Y:S01]  /*1820*/  S2R R4, SR_CgaCtaId ;  /* 0x0000000000047919 */ /* 0x000ea20000008800 */
[----:B------:R-:W-:-:S04]  /*1830*/  MOV R5, 0x400 ;  /* 0x0000040000057802 */ /* 0x000fc80000000f00 */
[----:B--2---:R-:W-:Y:S02]  /*1840*/  LEA R4, R4, R5, 0x18 ;  /* 0x0000000504047211 */ /* 0x004fe400078ec0ff */
[----:B------:R-:W-:-:S03]  /*1850*/  SHF.L.U32 R5, R12, 0x1f, RZ ;  /* 0x0000001f0c057819 */ /* 0x000fc600000006ff */
[----:B------:R-:W-:-:S04]  /*1860*/  IMAD R4, R13, 0x8, R4 ;  /* 0x000000080d047824 */ /* 0x000fc800078e0204 */
[----:B------:R-:W2:Y:S02]  /*1870*/  SYNCS.PHASECHK.TRANS64.TRYWAIT P0, [R4+URZ+0x140], R5 ;  /* 0x00014005040075a7 */ /* 0x000ea400080011ff */
[----:B--2---:R-:W-:Y:S05]  /*1880*/  @!P0 BRA `(.L_x_25) ;  /* 0x00000070009c8947 */ /* 0x004fea0003800000 */
.L_x_135:
[----:B------:R1:W-:Y:S01]  /*1890*/  SYNCS.ARRIVE.TRANS64.A1T0 RZ, [R4+URZ+0x130], RZ ;  /* 0x000130ff04ff79a7 */ /* 0x0003e200081000ff */
[----:B------:R-:W-:-:S05]  /*18a0*/  VIADD R13, R13, 0x1 ;  /* 0x000000010d0d7836 */ /* 0x000fca0000000000 */
[----:B------:R-:W-:-:S04]  /*18b0*/  ISETP.NE.AND P0, PT, R13, 0x2, PT ;  /* 0x000000020d00780c */ /* 0x000fc80003f05270 */
[----:B--2---:R-:W-:Y:S02]  /*18c0*/  SEL R5, RZ, 0x1, P0 ;  /* 0x00000001ff057807 */ /* 0x004fe40000000000 */
[----:B------:R-:W-:Y:S02]  /*18d0*/  SEL R13, R13, RZ, P0 ;  /* 0x000000ff0d0d7207 */ /* 0x000fe40000000000 */
[----:B------:R-:W-:-:S07]  /*18e0*/  LOP3.LUT R12, R12, R5, RZ, 0x3c, !PT ;  /* 0x000000050c0c7212 */ /* 0x000fce00078e3cff */
.L_x_24:
[----:B------:R-:W-:Y:S01]  /*18f0*/  ULEA UR7, UR14, UR5, 0x3 ;  /* 0x000000050e077291 */ /* 0x000fe2000f8e18ff */
[----:B-1----:R-:W-:-:S08]  /*1900*/  SHF.L.U32 R4, R16, 0x1f, RZ ;  /* 0x0000001f10047819 */ /* 0x002fd000000006ff */
[----:B------:R1:W2:Y:S02]  /*1910*/  SYNCS.PHASECHK.TRANS64.TRYWAIT P0, [UR7+0x50], R4 ;  /* 0x00005004ff0075a7 */ /* 0x0002a40008001107 */
[----:B------:R-:W3:Y:S02]  /*1920*/  LDCU UR7, c[0x0][0x38c] ;  /* 0x00007180ff0777ac */ /* 0x000ee40008000800 */
[----:B---3--:R-:W-:-:S09]  /*1930*/  UISETP.GE.AND UP0, UPT, UR7, 0x1, UPT ;  /* 0x000000010700788c */ /* 0x008fd2000bf06270 */
[----:B-1----:R-:W-:Y:S05]  /*1940*/  BRA.U !UP0, `(.L_x_26) ;  /* 0x0000000108e87547 */ /* 0x002fea000b800000 */
[----:B------:R-:W-:Y:S01]  /*1950*/  R2UR UR19, R20 ;  /* 0x00000000141372ca */ /* 0x000fe200000e0000 */
[----:B----4-:R-:W-:Y:S02]  /*1960*/  UIADD3 UR28, UP2, UPT, UR30, 0x80, URZ ;  /* 0x000000801e1c7890 */ /* 0x010fe4000ff5e0ff */
[----:B------:R-:W-:Y:S02]  /*1970*/  UIADD3 UR26, UP1, UPT, UR30, 0x280, URZ ;  /* 0x000002801e1a7890 */ /* 0x000fe4000ff3e0ff */
[----:B------:R-:W-:Y:S02]  /*1980*/  UIADD3 UR24, UP0, UPT, UR30, 0x180, URZ ;  /* 0x000001801e187890 */ /* 0x000fe4000ff1e0ff */
[----:B------:R-:W-:Y:S02]  /*1990*/  ULEA UR35, UR11, UR21, 0x7 ;  /* 0x000000150b237291 */ /* 0x000fe4000f8e38ff */
[----:B------:R-:W-:Y:S02]  /*19a0*/  UIADD3.X UR29, UPT, UPT, URZ, UR31, URZ, UP2, !UPT ;  /* 0x0000001fff1d7290 */ /* 0x000fe400097fe4ff */
[----:B------:R-:W-:-:S02]  /*19b0*/  UIADD3.X UR27, UPT, UPT, URZ, UR31, URZ, UP1, !UPT ;  /* 0x0000001fff1b7290 */ /* 0x000fc40008ffe4ff */
[----:B------:R-:W-:Y:S02]  /*19c0*/  UIADD3.X UR25, UPT, UPT, URZ, UR31, URZ, UP0, !UPT ;  /* 0x0000001fff197290 */ /* 0x000fe400087fe4ff */
[----:B------:R-:W-:Y:S01]  /*19d0*/  USHF.L.U32 UR19, UR19, 0x6, URZ ;  /* 0x0000000613137899 */ /* 0x000fe200080006ff */
[----:B------:R-:W-:Y:S01]  /*19e0*/  UMOV UR7, URZ ;  /* 0x000000ff00077c82 */ /* 0x000fe20008000000 */
[----:B------:R-:W-:Y:S01]  /*19f0*/  UMOV UR13, UR14 ;  /* 0x0000000e000d7c82 */ /* 0x000fe20008000000 */
[----:B------:R-:W-:-:S09]  /*1a00*/  UMOV UR12, URZ ;  /* 0x000000ff000c7c82 */ /* 0x000fd20008000000 */
.L_x_30:
[----:B-1----:R-:W-:Y:S01]  /*1a10*/  ULEA UR33, UR13, UR5, 0x3 ;  /* 0x000000050d217291 */ /* 0x002fe2000f8e18ff */
[----:B--2---:R-:W-:Y:S11]  /*1a20*/  @P0 BRA `(.L_x_27) ;  /* 0x00000000000c0947 */ /* 0x004ff60003800000 */
[----:B------:R-:W-:-:S04]  /*1a30*/  SHF.L.U32 R5, R16, 0x1f, RZ ;  /* 0x0000001f10057819 */ /* 0x000fc800000006ff */
[----:B------:R-:W1:Y:S02]  /*1a40*/  SYNCS.PHASECHK.TRANS64.TRYWAIT P0, [UR33+0x50], R5 ;  /* 0x00005005ff0075a7 */ /* 0x000e640008001121 */
[----:B-1----:R-:W-:Y:S05]  /*1a50*/  @!P0 BRA `(.L_x_28) ;  /* 0x00000070003c8947 */ /* 0x002fea0003800000 */
.L_x_27:
[----:B------:R-:W-:Y:S01]  /*1a60*/  UIADD3 UR14, UPT, UPT, UR13, 0x1, URZ ;  /* 0x000000010d0e7890 */ /* 0x000fe2000fffe0ff */
[----:B-1----:R-:W-:Y:S01]  /*1a70*/  @!P4 IMAD.MOV.U32 R5, RZ, RZ, 0x4800 ;  /* 0x00004800ff05c424 */ /* 0x002fe200078e00ff */
[----:B------:R-:W-:Y:S02]  /*1a80*/  ULOP3.LUT UR9, UR7, 0x1, URZ, 0xc0, !UPT ;  /* 0x0000000107097892 */ /* 0x000fe4000f8ec0ff */
[----:B------:R-:W-:Y:S02]  /*1a90*/  UISETP.NE.AND UP0, UPT, UR14, 0xa, UPT ;  /* 0x0000000a0e00788c */ /* 0x000fe4000bf05270 */
[----:B------:R-:W-:Y:S02]  /*1aa0*/  USHF.L.U32 UR34, UR7, 0x5, URZ ;  /* 0x0000000507227899 */ /* 0x000fe400080006ff */
[----:B------:R-:W-:Y:S01]  /*1ab0*/  USEL UR16, URZ, 0x1, UP0 ;  /* 0x00000001ff107887 */ /* 0x000fe20008000000 */
[----:B------:R-:W-:Y:S01]  /*1ac0*/  @!P4 ISETP.NE.AND P0, PT, RZ, UR9, PT ;  /* 0x00000009ff00cc0c */ /* 0x000fe2000bf05270 */
[----:B------:R-:W-:-:S02]  /*1ad0*/  USEL UR14, UR14, URZ, UP0 ;  /* 0x000000ff0e0e7287 */ /* 0x000fc40008000000 */
[----:B------:R-:W-:Y:S01]  /*1ae0*/  USHF.L.U32 UR18, UR7, 0x6, URZ ;  /* 0x0000000607127899 */ /* 0x000fe200080006ff */
[----:B------:R-:W-:Y:S01]  /*1af0*/  @!P4 SEL R5, R5, 0x4000, !P0 ;  /* 0x000040000505c807 */ /* 0x000fe20004000000 */
[----:B------:R-:W-:Y:S01]  /*1b00*/  ULEA UR8, UR14, UR5, 0x3 ;  /* 0x000000050e087291 */ /* 0x000fe2000f8e18ff */
[----:B------:R-:W-:Y:S01]  /*1b10*/  LOP3.LUT R16, R16, UR16, RZ, 0x3c, !PT ;  /* 0x0000001010107c12 */ /* 0x000fe2000f8e3cff */
[----:B------:R-:W-:Y:S01]  /*1b20*/  USHF.L.U32 UR16, UR13, 0xd, URZ ;  /* 0x0000000d0d107899 */ /* 0x000fe200080006ff */
[----:B------:R1:W-:Y:S01]  /*1b30*/  @!P4 SYNCS.ARRIVE.TRANS64 RZ, [UR33], R5 ;  /* 0x00000005ffffc9a7 */ /* 0x0003e20008000021 */
[----:B------:R-:W-:Y:S01]  /*1b40*/  UMOV UR38, 0x0 ;  /* 0x0000000000267882 */ /* 0x000fe20000000000 */
[----:B------:R-:W-:Y:S01]  /*1b50*/  SHF.L.U32 R4, R16, 0x1f, RZ ;  /* 0x0000001f10047819 */ /* 0x000fe200000006ff */
[----:B------:R-:W-:Y:S02]  /*1b60*/  ULEA UR32, UR15, UR16, 0x1 ;  /* 0x000000100f207291 */ /* 0x000fe4000f8e08ff */
[----:B------:R-:W-:-:S02]  /*1b70*/  UIADD3 UR16, UPT, UPT, UR5, 0x1c400, UR16 ;  /* 0x0001c40005107890 */ /* 0x000fc4000fffe010 */
[----:B------:R-:W-:Y:S01]  /*1b80*/  UIADD3 UR32, UPT, UPT, UR5, 0x8400, UR32 ;  /* 0x0000840005207890 */ /* 0x000fe2000fffe020 */
[----:B------:R-:W-:Y:S01]  /*1b90*/  UMOV UR39, 0x10000000 ;  /* 0x1000000000277882 */ /* 0x000fe20000000000 */
[----:B------:R-:W-:Y:S01]  /*1ba0*/  UMOV UR17, UR33 ;  /* 0x0000002100117c82 */ /* 0x000fe20008000000 */
[----:B------:R-:W-:Y:S01]  /*1bb0*/  UMOV UR20, UR36 ;  /* 0x0000002400147c82 */ /* 0x000fe20008000000 */
[----:B------:R-:W-:Y:S01]  /*1bc0*/  UISETP.NE.AND UP0, UPT, UR9, URZ, UPT ;  /* 0x000000ff0900728c */ /* 0x000fe2000bf05270 */
[----:B------:R1:W2:Y:S01]  /*1bd0*/  SYNCS.PHASECHK.TRANS64.TRYWAIT P0, [UR8+0x50], R4 ;  /* 0x00005004ff0075a7 */ /* 0x0002a20008001108 */
[----:B------:R-:W-:-:S03]  /*1be0*/  UMOV UR8, 0x30000 ;  /* 0x0003000000087882 */ /* 0x000fc60000000000 */
[----:B------:R1:W-:Y:S01]  /*1bf0*/  UTMALDG.3D.MULTICAST [UR32], [UR28], UR8, desc[UR38] ;  /* 0x000026201c0073b4 */ /* 0x0003e20008011808 */
[----:B------:R1:W-:Y:S03]  /*1c00*/  UTMALDG.3D [UR16], [UR26], desc[UR38] ;  /* 0x000026101a0075b4 */ /* 0x0003e60008011000 */
[----:B------:R-:W-:Y:S05]  /*1c10*/  BRA.U UP0, `(.L_x_29) ;  /* 0x0000000100247547 */ /* 0x000fea000b800000 */
[----:B-1----:R-:W-:Y:S01]  /*1c20*/  ULEA UR8, UR13, UR22, 0xb ;  /* 0x000000160d087291 */ /* 0x002fe2000f8e58ff */
[----:B------:R-:W-:Y:S01]  /*1c30*/  UMOV UR16, 0x30000 ;  /* 0x0003000000107882 */ /* 0x000fe20000000000 */
[----:B------:R-:W-:Y:S02]  /*1c40*/  UMOV UR38, 0x0 ;  /* 0x0000000000267882 */ /* 0x000fe40000000000 */
[----:B------:R-:W-:Y:S01]  /*1c50*/  UIADD3 UR8, UPT, UPT, UR5, 0x30400, UR8 ;  /* 0x0003040005087890 */ /* 0x000fe2000fffe008 */
[----:B------:R-:W-:Y:S01]  /*1c60*/  UMOV UR39, 0x10000000 ;  /* 0x1000000000277882 */ /* 0x000fe20000000000 */
[----:B------:R-:W-:Y:S01]  /*1c70*/  UMOV UR9, UR33 ;  /* 0x0000002100097c82 */ /* 0x000fe20008000000 */
[----:B------:R-:W-:-:S06]  /*1c80*/  UMOV UR13, UR36 ;  /* 0x00000024000d7c82 */ /* 0x000fcc0008000000 */
[----:B------:R1:W-:Y:S02]  /*1c90*/  UTMALDG.4D.MULTICAST [UR8], [UR24], UR16, desc[UR38] ;  /* 0x00002608180073b4 */ /* 0x0003e40008019810 */
[----:B-1----:R-:W-:-:S12]  /*1ca0*/  UIADD3 UR12, UPT, UPT, UR12, 0x1, URZ ;  /* 0x000000010c0c7890 */ /* 0x002fd8000fffe0ff */
.L_x_29:
[----:B------:R-:W-:Y:S01]  /*1cb0*/  UIADD3 UR7, UPT, UPT, UR7, 0x1, URZ ;  /* 0x0000000107077890 */ /* 0x000fe2000fffe0ff */
[----:B------:R-:W-:-:S03]  /*1cc0*/  UMOV UR13, UR14 ;  /* 0x0000000e000d7c82 */ /* 0x000fc60008000000 */
[----:B------:R-:W-:-:S09]  /*1cd0*/  UISETP.NE.AND UP0, UPT, UR7, UR23, UPT ;  /* 0x000000170700728c */ /* 0x000fd2000bf05270 */
[----:B------:R-:W-:Y:S05]  /*1ce0*/  BRA.U UP0, `(.L_x_30) ;  /* 0xfffffffd00487547 */ /* 0x000fea000b83ffff */
.L_x_26:
[----:B------:R-:W-:Y:S01]  /*1cf0*/  LEA R8, R15, UR5, 0x3 ;  /* 0x000000050f087c11 */ /* 0x000fe2000f8e18ff */
[----:B------:R-:W-:Y:S01]  /*1d00*/  @!P1 SYNCS.ARRIVE.TRANS64.A1T0 RZ, [UR5+0xe8], RZ ;  /* 0x0000e8ffffff99a7 */ /* 0x000fe20008100005 */
[----:B-1----:R-:W-:Y:S01]  /*1d10*/  SHF.L.U32 R5, R14, 0x1f, RZ ;  /* 0x0000001f0e057819 */ /* 0x002fe200000006ff */
[----:B------:R-:W-:-:S03]  /*1d20*/  NOP ;  /* 0x0000000000007918 */ /* 0x000fc60000000000 */
[----:B--2---:R-:W1:Y:S01]  /*1d30*/  SYNCS.PHASECHK.TRANS64.TRYWAIT P0, [R8+URZ+0xf0], R5 ;  /* 0x0000f005080075a7 */ /* 0x004e6200080011ff */
[----:B------:R-:W-:Y:S01]  /*1d40*/  LEA R4, R15, UR5, 0x4 ;  /* 0x000000050f047c11 */ /* 0x000fe2000f8e20ff */
[----:B-1----:R-:W-:Y:S06]  /*1d50*/  @!P0 BRA `(.L_x_31) ;  /* 0x0000006c00948947 */ /* 0x002fec0003800000 */
.L_x_137:
[----:B-1----:R-:W1:Y:S01]  /*1d60*/  LDS.128 R4, [R4+0x160] ;  /* 0x0001600004047984 */ /* 0x002e620000000c00 */
[----:B------:R-:W-:Y:S01]  /*1d70*/  ISETP.GE.AND P0, PT, R2, 0x1, PT ;  /* 0x000000010200780c */ /* 0x000fe20003f06270 */
[----:B------:R-:W-:Y:S01]  /*1d80*/  VIADD R8, R8, 0x100 ;  /* 0x0000010008087836 */ /* 0x000fe20000000000 */
[----:B------:R-:W-:Y:S01]  /*1d90*/  @!PT LDS RZ, [RZ] ;  /* 0x00000000fffff984 */ /* 0x000fe20000000800 */
[----:B------:R-:W-:Y:S01]  /*1da0*/  @!PT LDS RZ, [RZ] ;  /* 0x00000000fffff984 */ /* 0x000fe20000000800 */
[----:B------:R-:W-:Y:S01]  /*1db0*/  @!PT LDS RZ, [RZ] ;  /* 0x00000000fffff984 */ /* 0x000fe20000000800 */
[----:B------:R-:W-:Y:S01]  /*1dc0*/  @!PT LDS RZ, [RZ] ;  /* 0x00000000fffff984 */ /* 0x000fe20000000800 */
[----:B------:R2:W-:Y:S06]  /*1dd0*/  MEMBAR.ALL.CTA ;  /* 0x0000000000007992 */ /* 0x0005ec0000008000 */
[----:B--2---:R-:W2:Y:S01]  /*1de0*/  FENCE.VIEW.ASYNC.S ;  /* 0x00000000000073c6 */ /* 0x004ea20000000000 */
[----:B------:R-:W-:-:S04]  /*1df0*/  PRMT R8, RZ, 0x654, R8 ;  /* 0x00000654ff087816 */ /* 0x000fc80000000008 */
[----:B--2---:R2:W-:Y:S01]  /*1e00*/  SYNCS.ARRIVE.TRANS64.RED.A1T0 RZ, [R8+URZ], RZ ;  /* 0x000000ff08ff79a7 */ /* 0x0045e200081004ff */
[----:B-1----:R-:W-:-:S13]  /*1e10*/  LOP3.LUT P2, RZ, R6, 0x1, RZ, 0xc0, !PT ;  /* 0x0000000106ff7812 */ /* 0x002fda000784c0ff */
[----:B------:R-:W-:Y:S01]  /*1e20*/  @P2 SHF.R.U32.HI R9, RZ, 0x10, R5 ;  /* 0x00000010ff092819 */ /* 0x000fe20000011605 */
[----:B------:R-:W-:Y:S01]  /*1e30*/  VOTEU.ANY UP0, P2 ;  /* 0x0000000000ff7886 */ /* 0x000fe20001000100 */
[----:B------:R-:W-:Y:S02]  /*1e40*/  @P2 MOV R11, R4 ;  /* 0x00000004000b2202 */ /* 0x000fe40000000f00 */
[----:B------:R-:W-:Y:S02]  /*1e50*/  @P2 R2UR.BROADCAST UR7, R9 ;  /* 0x00000000090722ca */ /* 0x000fe400008e0000 */
[----:B------:R-:W-:-:S11]  /*1e60*/  @P2 LOP3.LUT R10, R5, 0xffff, RZ, 0xc0, !PT ;  /* 0x0000ffff050a2812 */ /* 0x000fd600078ec0ff */
[----:B------:R-:W-:Y:S01]  /*1e70*/  @UP0 UMOV UR36, UR7 ;  /* 0x0000000700240c82 */ /* 0x000fe20008000000 */
[----:B--2---:R-:W-:Y:S05]  /*1e80*/  @!P0 BRA `(.L_x_32) ;  /* 0x0000000000b88947 */ /* 0x004fea0003800000 */
[----:B------:R-:W1:Y:S01]  /*1e90*/  LDC.64 R6, c[0x0][0xd18] ;  /* 0x00034600ff067b82 */ /* 0x000e620000000a00 */
[----:B------:R-:W-:-:S07]  /*1ea0*/  ISETP.NE.AND P3, PT, R2, 0x1, PT ;  /* 0x000000010200780c */ /* 0x000fce0003f65270 */
[----:B------:R-:W2:Y:S08]  /*1eb0*/  LDC.64 R8, c[0x0][0xd10] ;  /* 0x00034400ff087b82 */ /* 0x000eb00000000a00 */
[----:B------:R-:W3:Y:S08]  /*1ec0*/  LDC R17, c[0x0][0xd20] ;  /* 0x00034800ff117b82 */ /* 0x000ef00000000800 */
[----:B------:R-:W4:Y:S01]  /*1ed0*/  LDC R18, c[0x0][0xd0c] ;  /* 0x00034300ff127b82 */ /* 0x000f220000000800 */
[----:B-1----:R-:W-:Y:S01]  /*1ee0*/  IMAD.HI.U32 R22, R0, R7, RZ ;  /* 0x0000000700167227 */ /* 0x002fe200078e00ff */
[----:B------:R-:W-:-:S06]  /*1ef0*/  ISETP.NE.AND P0, PT, R6, 0x1, PT ;  /* 0x000000010600780c */ /* 0x000fcc0003f05270 */
[----:B------:R-:W1:Y:S01]  /*1f00*/  LDC.64 R4, c[0x0][0xd28] ;  /* 0x00034a00ff047b82 */ /* 0x000e620000000a00 */
[----:B--2---:R-:W-:-:S04]  /*1f10*/  IMAD.HI.U32 R20, R3, R8, RZ ;  /* 0x0000000803147227 */ /* 0x004fc800078e00ff */
[----:B------:R-:W-:Y:S01]  /*1f20*/  IMAD.HI.U32 R24, R11, R8, RZ ;  /* 0x000000080b187227 */ /* 0x000fe200078e00ff */
[----:B------:R-:W-:Y:S02]  /*1f30*/  SHF.R.U32.HI R20, RZ, R9, R20 ;  /* 0x00000009ff147219 */ /* 0x000fe40000011614 */
[----:B---3--:R-:W-:Y:S01]  /*1f40*/  SHF.R.U32.HI R19, RZ, R17, R22 ;  /* 0x00000011ff137219 */ /* 0x008fe20000011616 */
[----:B------:R-:W-:Y:S01]  /*1f50*/  IMAD.HI.U32 R22, R10, R7, RZ ;  /* 0x000000070a167227 */ /* 0x000fe200078e00ff */
[----:B------:R-:W-:Y:S02]  /*1f60*/  SHF.R.U32.HI R24, RZ, R9, R24 ;  /* 0x00000009ff187219 */ /* 0x000fe40000011618 */
[----:B------:R-:W-:Y:S02]  /*1f70*/  SEL R19, R0, R19, !P0 ;  /* 0x0000001300137207 */ /* 0x000fe40004000000 */
[----:B------:R-:W-:Y:S02]  /*1f80*/  SHF.R.U32.HI R17, RZ, R17, R22 ;  /* 0x00000011ff117219 */ /* 0x000fe40000011616 */
[----:B----4-:R-:W-:-:S02]  /*1f90*/  ISETP.NE.AND P1, PT, R18, 0x1, PT ;  /* 0x000000011200780c */ /* 0x010fc40003f25270 */
[----:B------:R-:W-:Y:S02]  /*1fa0*/  SEL R17, R10, R17, !P0 ;  /* 0x000000110a117207 */ /* 0x000fe40004000000 */
[----:B------:R-:W-:Y:S02]  /*1fb0*/  SEL R21, R3, R20, !P1 ;  /* 0x0000001403157207 */ /* 0x000fe40004800000 */
[----:B------:R-:W-:Y:S01]  /*1fc0*/  SEL R7, R11, R24, !P1 ;  /* 0x000000180b077207 */ /* 0x000fe20004800000 */
[----:B-1----:R-:W-:Y:S01]  /*1fd0*/  IMAD.HI.U32 R20, R19, R4, RZ ;  /* 0x0000000413147227 */ /* 0x002fe200078e00ff */
[----:B------:R-:W-:-:S03]  /*1fe0*/  IADD3 R9, PT, PT, -R17, RZ, RZ ;  /* 0x000000ff11097210 */ /* 0x000fc60007ffe1ff */
[----:B------:R-:W-:Y:S01]  /*1ff0*/  IMAD.HI.U32 R8, R21, R4, RZ ;  /* 0x0000000415087227 */ /* 0x000fe200078e00ff */
[----:B------:R-:W-:-:S03]  /*2000*/  @P3 SHF.R.U32.HI R19, RZ, R5, R20 ;  /* 0x00000005ff133219 */ /* 0x000fc60000011614 */
[----:B------:R-:W-:Y:S01]  /*2010*/  IMAD R9, R6, R9, R10 ;  /* 0x0000000906097224 */ /* 0x000fe200078e020a */
        /* <DEDUP_REMOVED lines=12> */
[----:B------:R-:W-:-:S05]  /*20e0*/  @!P0 SEL R5, R7, R20, !P3 ;  /* 0x0000001407058207 */ /* 0x000fca0005800000 */
[--C-:B------:R-:W-:Y:S02]  /*20f0*/  @!P0 IMAD.IADD R8, R8, 0x1, -R5.reuse ;  /* 0x0000000108088824 */ /* 0x100fe400078e0a05 */
[----:B------:R-:W-:Y:S01]  /*2100*/  @!P0 IMAD R5, R4, R21, R5 ;  /* 0x0000001504058224 */ /* 0x000fe200078e0205 */
[----:B------:R-:W-:Y:S01]  /*2110*/  IADD3 R4, PT, PT, -R7, RZ, RZ ;  /* 0x000000ff07047210 */ /* 0x000fe20007ffe1ff */
[----:B------:R-:W-:Y:S02]  /*2120*/  @!P0 IMAD R17, R2, R8, R7 ;  /* 0x0000000802118224 */ /* 0x000fe400078e0207 */
[----:B------:R-:W-:Y:S02]  /*2130*/  @!P0 IMAD.MOV.U32 R7, RZ, RZ, R5 ;  /* 0x000000ffff078224 */ /* 0x000fe400078e0005 */
[----:B------:R-:W-:Y:S02]  /*2140*/  IMAD R4, R18, R4, R11 ;  /* 0x0000000412047224 */ /* 0x000fe400078e020b */
[----:B------:R-:W-:-:S02]  /*2150*/  IMAD R10, R17, R6, R9 ;  /* 0x00000006110a7224 */ /* 0x000fc400078e0209 */
[----:B------:R-:W-:Y:S02]  /*2160*/  IMAD R11, R7, R18, R4 ;  /* 0x00000012070b7224 */ /* 0x000fe400078e0204 */
.L_x_32:
[----:B------:R-:W1:Y:S02]  /*2170*/  LDCU UR7, c[0x0][0xd30] ;  /* 0x0001a600ff0777ac */ /* 0x000e640008000800 */
[----:B-1----:R-:W-:-:S09]  /*2180*/  UISETP.NE.AND UP0, UPT, UR7, 0x1, UPT ;  /* 0x000000010700788c */ /* 0x002fd2000bf05270 */
[----:B------:R-:W-:Y:S05]  /*2190*/  BRA.U UP0, `(.L_x_33) ;  /* 0x0000000100407547 */ /* 0x000fea000b800000 */
[----:B------:R-:W1:Y:S08]  /*21a0*/  LDC.64 R6, c[0x0][0xd10] ;  /* 0x00034400ff067b82 */ /* 0x000e700000000a00 */
[----:B------:R-:W2:Y:S08]  /*21b0*/  LDC.64 R4, c[0x0][0xd18] ;  /* 0x00034600ff047b82 */ /* 0x000eb00000000a00 */
[----:B------:R-:W3:Y:S08]  /*21c0*/  LDC R8, c[0x0][0xd20] ;  /* 0x00034800ff087b82 */ /* 0x000ef00000000800 */
[----:B------:R-:W4:Y:S01]  /*21d0*/  LDC R18, c[0x0][0xd0c] ;  /* 0x00034300ff127b82 */ /* 0x000f220000000800 */
[----:B-1----:R-:W-:-:S05]  /*21e0*/  IMAD.HI.U32 R6, R11, R6, RZ ;  /* 0x000000060b067227 */ /* 0x002fca00078e00ff */
[----:B------:R-:W-:Y:S01]  /*21f0*/  SHF.R.U32.HI R6, RZ, R7, R6 ;  /* 0x00000007ff067219 */ /* 0x000fe20000011606 */
[----:B--2---:R-:W-:Y:S01]  /*2200*/  IMAD.HI.U32 R5, R10, R5, RZ ;  /* 0x000000050a057227 */ /* 0x004fe200078e00ff */
[----:B------:R-:W-:-:S04]  /*2210*/  ISETP.NE.AND P0, PT, R4, 0x1, PT ;  /* 0x000000010400780c */ /* 0x000fc80003f05270 */
[----:B---3--:R-:W-:-:S04]  /*2220*/  SHF.R.U32.HI R5, RZ, R8, R5 ;  /* 0x00000008ff057219 */ /* 0x008fc80000011605 */
[----:B------:R-:W-:Y:S02]  /*2230*/  SEL R5, R10, R5, !P0 ;  /* 0x000000050a057207 */ /* 0x000fe40004000000 */
[----:B----4-:R-:W-:-:S04]  /*2240*/  ISETP.NE.AND P1, PT, R18, 0x1, PT ;  /* 0x000000011200780c */ /* 0x010fc80003f25270 */
[----:B------:R-:W-:-:S05]  /*2250*/  SEL R6, R11, R6, !P1 ;  /* 0x000000060b067207 */ /* 0x000fca0004800000 */
[----:B------:R-:W-:Y:S02]  /*2260*/  IMAD.IADD R7, R5, 0x1, -R6 ;  /* 0x0000000105077824 */ /* 0x000fe400078e0a06 */
[----:B------:R-:W-:Y:S02]  /*2270*/  IMAD.IADD R5, R6, 0x1, -R5 ;  /* 0x0000000106057824 */ /* 0x000fe400078e0a05 */
[----:B------:R-:W-:Y:S02]  /*2280*/  IMAD R11, R7, R18, R11 ;  /* 0x00000012070b7224 */ /* 0x000fe400078e020b */
[----:B------:R-:W-:-:S07]  /*2290*/  IMAD R10, R5, R4, R10 ;  /* 0x00000004050a7224 */ /* 0x000fce00078e020a */
.L_x_33:
[----:B------:R-:W-:Y:S01]  /*22a0*/  VIADD R15, R15, 0x1 ;  /* 0x000000010f0f7836 */ /* 0x000fe20000000000 */
[----:B------:R-:W-:Y:S01]  /*22b0*/  PLOP3.LUT P1, PT, PT, PT, PT, 0x80, 0x8 ;  /* 0x000000000008781c */ /* 0x000fe20003f2f070 */
[----:B------:R-:W-:Y:S02]  /*22c0*/  IMAD.IADD R4, R11, 0x1, R62 ;  /* 0x000000010b047824 */ /* 0x000fe400078e023e */
[----:B------:R-:W-:Y:S01]  /*22d0*/  IMAD.IADD R20, R10, 0x1, R51 ;  /* 0x000000010a147824 */ /* 0x000fe200078e0233 */
[C---:B------:R-:W-:Y:S02]  /*22e0*/  ISETP.NE.AND P0, PT, R15.reuse, 0x2, PT ;  /* 0x000000020f00780c */ /* 0x040fe40003f05270 */
[----:B------:R-:W-:Y:S02]  /*22f0*/  R2UR UR11, R4 ;  /* 0x00000000040b72ca */ /* 0x000fe400000e0000 */
[----:B------:R-:W-:Y:S02]  /*2300*/  SEL R5, RZ, 0x1, P0 ;  /* 0x00000001ff057807 */ /* 0x000fe40000000000 */
[----:B------:R-:W-:-:S02]  /*2310*/  SEL R15, R15, RZ, P0 ;  /* 0x000000ff0f0f7207 */ /* 0x000fc40000000000 */
[----:B------:R-:W-:Y:S01]  /*2320*/  LOP3.LUT R14, R14, R5, RZ, 0x3c, !PT ;  /* 0x000000050e0e7212 */ /* 0x000fe200078e3cff */
[----:B------:R-:W-:Y:S08]  /*2330*/  @P2 BRA `(.L_x_34) ;  /* 0xfffffff400282947 */ /* 0x000ff0000383ffff */
[----:B------:R-:W-:Y:S01]  /*2340*/  UIADD3 UR5, UPT, UPT, UR5, 0x50, URZ ;  /* 0x0000005005057890 */ /* 0x000fe2000fffe0ff */
[----:B------:R-:W-:-:S03]  /*2350*/  SHF.L.U32 R3, R16, 0x1f, RZ ;  /* 0x0000001f10037819 */ /* 0x000fc600000006ff */
[----:B------:R-:W-:-:S09]  /*2360*/  ULEA UR4, UR14, UR5, 0x3 ;  /* 0x000000050e047291 */ /* 0x000fd2000f8e18ff */
[----:B------:R-:W1:Y:S02]  /*2370*/  SYNCS.PHASECHK.TRANS64.TRYWAIT P0, [UR4], R3 ;  /* 0x00000003ff0075a7 */ /* 0x000e640008001104 */
[----:B-1----:R-:W-:Y:S05]  /*2380*/  @!P0 BRA `(.L_x_35) ;  /* 0x00000068001c8947 */ /* 0x002fea0003800000 */
.L_x_139:
[----:B------:R-:W-:-:S04]  /*2390*/  UIADD3 UR6, UPT, UPT, UR14, 0x1, URZ ;  /* 0x000000010e067890 */ /* 0x000fc8000fffe0ff */
[----:B------:R-:W-:-:S04]  /*23a0*/  UISETP.NE.AND UP0, UPT, UR6, 0xa, UPT ;  /* 0x0000000a0600788c */ /* 0x000fc8000bf05270 */
[----:B------:R-:W-:Y:S02]  /*23b0*/  USEL UR7, URZ, 0x1, UP0 ;  /* 0x00000001ff077887 */ /* 0x000fe40008000000 */
[----:B------:R-:W-:-:S04]  /*23c0*/  USEL UR6, UR6, URZ, UP0 ;  /* 0x000000ff06067287 */ /* 0x000fc80008000000 */
[----:B------:R-:W-:Y:S01]  /*23d0*/  ULEA UR4, UR6, UR5, 0x3 ;  /* 0x0000000506047291 */ /* 0x000fe2000f8e18ff */
[----:B------:R-:W-:-:S04]  /*23e0*/  LOP3.LUT R2, R16, UR7, RZ, 0x3c, !PT ;  /* 0x0000000710027c12 */ /* 0x000fc8000f8e3cff */
[----:B-1----:R-:W-:-:S04]  /*23f0*/  SHF.L.U32 R3, R2, 0x1f, RZ ;  /* 0x0000001f02037819 */ /* 0x002fc800000006ff */
[----:B------:R-:W1:Y:S02]  /*2400*/  SYNCS.PHASECHK.TRANS64.TRYWAIT P0, [UR4], R3 ;  /* 0x00000003ff0075a7 */ /* 0x000e640008001104 */
[----:B-1----:R-:W-:Y:S05]  /*2410*/  @!P0 BRA `(.L_x_36) ;  /* 0x0000006800108947 */ /* 0x002fea0003800000 */
.L_x_141:
        /* <DEDUP_REMOVED lines=9> */
.L_x_143:
        /* <DEDUP_REMOVED lines=9> */
.L_x_145:
        /* <DEDUP_REMOVED lines=9> */
.L_x_147:
        /* <DEDUP_REMOVED lines=9> */
.L_x_149:
        /* <DEDUP_REMOVED lines=9> */
.L_x_151:
        /* <DEDUP_REMOVED lines=9> */
.L_x_153:
        /* <DEDUP_REMOVED lines=9> */
.L_x_155:
[----:B------:R-:W-:-:S04]  /*2810*/  UIADD3 UR6, UPT, UPT, UR6, 0x1, URZ ;  /* 0x0000000106067890 */ /* 0x000fc8000fffe0ff */
[----:B------:R-:W-:-:S04]  /*2820*/  UISETP.NE.AND UP0, UPT, UR6, 0xa, UPT ;  /* 0x0000000a0600788c */ /* 0x000fc8000bf05270 */
[----:B------:R-:W-:Y:S02]  /*2830*/  USEL UR4, URZ, 0x1, UP0 ;  /* 0x00000001ff047887 */ /* 0x000fe40008000000 */
[----:B------:R-:W-:-:S04]  /*2840*/  USEL UR6, UR6, URZ, UP0 ;  /* 0x000000ff06067287 */ /* 0x000fc80008000000 */
[----:B------:R-:W-:Y:S01]  /*2850*/  ULEA UR6, UR6, UR5, 0x3 ;  /* 0x0000000506067291 */ /* 0x000fe2000f8e18ff */
[----:B-1----:R-:W-:-:S04]  /*2860*/  LOP3.LUT R3, R2, UR4, RZ, 0x3c, !PT ;  /* 0x0000000402037c12 */ /* 0x002fc8000f8e3cff */
[----:B------:R-:W-:Y:S01]  /*2870*/  SHF.L.U32 R3, R3, 0x1f, RZ ;  /* 0x0000001f03037819 */ /* 0x000fe200000006ff */
[----:B------:R-:W-:-:S07]  /*2880*/  IMAD.U32 R0, RZ, RZ, UR6 ;  /* 0x00000006ff007e24 */ /* 0x000fce000f8e00ff */
.L_x_44:
[----:B-1----:R1:W2:Y:S02]  /*2890*/  SYNCS.PHASECHK.TRANS64.TRYWAIT P0, [R0+URZ], R3 ;  /* 0x00000003000075a7 */ /* 0x0022a400080011ff */
[----:B--2---:R-:W-:Y:S05]  /*28a0*/  @!P0 NANOSLEEP.SYNCS 0x989680 ;  /* 0x009896800000895d */ /* 0x004fea0003900000 */
[----:B------:R-:W2:Y:S02]  /*28b0*/  @!P0 SYNCS.PHASECHK.TRANS64 P0, [R0+URZ], R3 ;  /* 0x00000003000085a7 */ /* 0x000ea400080010ff */
[----:B--2-4-:R-:W-:Y:S05]  /*28c0*/  @P0 EXIT ;  /* 0x000000000000094d */ /* 0x014fea0003800000 */
[----:B------:R-:W-:Y:S05]  /*28d0*/  BRA `(.L_x_44) ;  /* 0xfffffffc00ec7947 */ /* 0x000fea000383ffff */
.L_x_23:
[----:B------:R-:W-:-:S04]  /*28e0*/  UISETP.NE.AND UP1, UPT, UR37, URZ, UPT ;  /* 0x000000ff2500728c */ /* 0x000fc8000bf25270 */
[----:B------:R-:W-:-:S09]  /*28f0*/  UISETP.NE.OR UP1, UPT, UR8, 0x1, UP1 ;  /* 0x000000010800788c */ /* 0x000fd20008f25670 */
[----:B------:R-:W-:Y:S05]  /*2900*/  BRA.U UP1, `(.L_x_45) ;  /* 0x0000000501487547 */ /* 0x000fea000b800000 */
[----:B------:R-:W-:Y:S01]  /*2910*/  ISETP.GE.U32.AND P2, PT, R3, 0x2, PT ;  /* 0x000000020300780c */ /* 0x000fe20003f46070 */
[----:B------:R-:W-:Y:S01]  /*2920*/  IMAD.MOV.U32 R12, RZ, RZ, 0x1 ;  /* 0x00000001ff0c7424 */ /* 0x000fe200078e00ff */
[----:B------:R-:W-:Y:S02]  /*2930*/  CS2R R10, SRZ ;  /* 0x00000000000a7805 */ /* 0x000fe4000001ff00 */
[----:B------:R-:W-:Y:S01]  /*2940*/  CS2R R8, SRZ ;  /* 0x0000000000087805 */ /* 0x000fe2000001ff00 */
[----:B------:R-:W-:Y:S01]  /*2950*/  UMOV UR4, 0x400 ;  /* 0x0000040000047882 */ /* 0x000fe20000000000 */
[----:B------:R-:W-:Y:S01]  /*2960*/  UMOV UR6, URZ ;  /* 0x000000ff00067c82 */ /* 0x000fe20008000000 */
[----:B------:R-:W-:-:S12]  /*2970*/  ULEA UR37, UR37, UR4, 0x18 ;  /* 0x0000000425257291 */ /* 0x000fd8000f8ec0ff */
.L_x_49:
[----:B------:R-:W-:Y:S02]  /*2980*/  LEA R0, R8, UR37, 0x3 ;  /* 0x0000002508007c11 */ /* 0x000fe4000f8e18ff */
[----:B------:R-:W-:-:S03]  /*2990*/  SHF.L.U32 R5, R9, 0x1f, RZ ;  /* 0x0000001f09057819 */ /* 0x000fc600000006ff */
[----:B------:R-:W-:Y:S01]  /*29a0*/  VIADD R4, R0, 0x140 ;  /* 0x0000014000047836 */ /* 0x000fe20000000000 */
[----:B------:R-:W1:Y:S02]  /*29b0*/  SYNCS.PHASECHK.TRANS64.TRYWAIT P0, [R0+URZ+0x130], R5 ;  /* 0x00013005000075a7 */ /* 0x000e6400080011ff */
[----:B-1----:R-:W-:Y:S05]  /*29c0*/  @!P0 BRA `(.L_x_46) ;  /* 0x0000006400648947 */ /* 0x002fea0003800000 */
.L_x_156:
[----:B------:R-:W-:Y:S01]  /*29d0*/  ULEA UR5, UR6, UR37, 0x3 ;  /* 0x0000002506057291 */ /* 0x000fe2000f8e18ff */
[----:B------:R-:W-:Y:S01]  /*29e0*/  PRMT R4, RZ, 0x654, R4 ;  /* 0x00000654ff047816 */ /* 0x000fe20000000004 */
[----:B-1----:R-:W-:Y:S01]  /*29f0*/  @!P2 IMAD.MOV.U32 R5, RZ, RZ, 0x10 ;  /* 0x00000010ff05a424 */ /* 0x002fe200078e00ff */
[----:B------:R-:W-:Y:S01]  /*2a00*/  SHF.L.U32 R7, R12, 0x1f, RZ ;  /* 0x0000001f0c077819 */ /* 0x000fe200000006ff */
[----:B------:R-:W-:Y:S01]  /*2a10*/  UIADD3 UR4, UPT, UPT, UR5, 0xf0, URZ ;  /* 0x000000f005047890 */ /* 0x000fe2000fffe0ff */
[----:B------:R1:W-:Y:S05]  /*2a20*/  SYNCS.ARRIVE.TRANS64.RED.A1T0 RZ, [R4+URZ], RZ ;  /* 0x000000ff04ff79a7 */ /* 0x0003ea00081004ff */
[----:B------:R-:W-:Y:S01]  /*2a30*/  IMAD.U32 R0, RZ, RZ, UR4 ;  /* 0x00000004ff007e24 */ /* 0x000fe2000f8e00ff */
[----:B------:R-:W2:Y:S04]  /*2a40*/  SYNCS.PHASECHK.TRANS64.TRYWAIT P0, [UR5+0x100], R7 ;  /* 0x00010007ff0075a7 */ /* 0x000ea80008001105 */
[----:B------:R-:W-:Y:S01]  /*2a50*/  PRMT R13, R3, 0x654, R0 ;  /* 0x00000654030d7816 */ /* 0x000fe20000000000 */
[----:B-12---:R-:W-:Y:S06]  /*2a60*/  @!P0 BRA `(.L_x_47) ;  /* 0x0000006400508947 */ /* 0x006fec0003800000 */
.L_x_158:
[----:B------:R-:W-:Y:S01]  /*2a70*/  ULEA UR4, UR6, UR37, 0x4 ;  /* 0x0000002506047291 */ /* 0x000fe2000f8e20ff */
[----:B---3--:R-:W-:Y:S01]  /*2a80*/  SEL R2, R13, R2, !P2 ;  /* 0x000000020d027207 */ /* 0x008fe20005000000 */
[----:B------:R-:W-:Y:S01]  /*2a90*/  UIADD3 UR5, UPT, UPT, UR5, 0xf0, URZ ;  /* 0x000000f005057890 */ /* 0x000fe2000fffe0ff */
[----:B-1----:R-:W-:Y:S01]  /*2aa0*/  LEA R0, R11, UR37, 0x3 ;  /* 0x000000250b007c11 */ /* 0x002fe2000f8e18ff */
[----:B------:R-:W-:Y:S01]  /*2ab0*/  UIADD3 UR4, UPT, UPT, UR4, 0x160, URZ ;  /* 0x0000016004047890 */ /* 0x000fe2000fffe0ff */
[----:B------:R1:W-:Y:S01]  /*2ac0*/  @!P2 SYNCS.ARRIVE.TRANS64.RED RZ, [R2+URZ], R5 ;  /* 0x0000000502ffa9a7 */ /* 0x0003e200080004ff */
[----:B------:R-:W-:Y:S01]  /*2ad0*/  UIADD3 UR6, UPT, UPT, UR6, 0x1, URZ ;  /* 0x0000000106067890 */ /* 0x000fe2000fffe0ff */
[----:B------:R-:W-:-:S03]  /*2ae0*/  VIADD R8, R8, 0x1 ;  /* 0x0000000108087836 */ /* 0x000fc60000000000 */
[----:B------:R-:W-:Y:S02]  /*2af0*/  UISETP.NE.AND UP0, UPT, UR6, 0x2, UPT ;  /* 0x000000020600788c */ /* 0x000fe4000bf05270 */
[----:B------:R-:W-:Y:S01]  /*2b00*/  ISETP.NE.AND P0, PT, R8, 0x2, PT ;  /* 0x000000020800780c */ /* 0x000fe20003f05270 */
[----:B------:R-:W-:Y:S06]  /*2b10*/  UGETNEXTWORKID.BROADCAST [UR4], [UR5] ;  /* 0x00000000040073ca */ /* 0x000fec0008000100 */
[----:B------:R-:W-:Y:S02]  /*2b20*/  USEL UR4, URZ, 0x1, UP0 ;  /* 0x00000001ff047887 */ /* 0x000fe40008000000 */
[----:B------:R-:W-:-:S04]  /*2b30*/  USEL UR6, UR6, URZ, UP0 ;  /* 0x000000ff06067287 */ /* 0x000fc80008000000 */
[----:B------:R-:W-:Y:S02]  /*2b40*/  LOP3.LUT R12, R12, UR4, RZ, 0x3c, !PT ;  /* 0x000000040c0c7c12 */ /* 0x000fe4000f8e3cff */
[----:B-1----:R-:W-:-:S04]  /*2b50*/  SHF.L.U32 R5, R10, 0x1f, RZ ;  /* 0x0000001f0a057819 */ /* 0x002fc800000006ff */
[----:B------:R-:W1:Y:S02]  /*2b60*/  SYNCS.PHASECHK.TRANS64.TRYWAIT P1, [R0+URZ+0xf0], R5 ;  /* 0x0000f005000075a7 */ /* 0x000e6400080211ff */
[----:B-1----:R-:W-:Y:S05]  /*2b70*/  @!P1 BRA `(.L_x_48) ;  /* 0x0000006400249947 */ /* 0x002fea0003800000 */
.L_x_159:
[C---:B------:R-:W-:Y:S01]  /*2b80*/  LEA R4, R11.reuse, UR37, 0x4 ;  /* 0x000000250b047c11 */ /* 0x040fe2000f8e20ff */
[----:B-1----:R-:W-:Y:S01]  /*2b90*/  VIADD R0, R0, 0x100 ;  /* 0x0000010000007836 */ /* 0x002fe20000000000 */
[----:B------:R-:W-:Y:S01]  /*2ba0*/  SEL R8, R8, RZ, P0 ;  /* 0x000000ff08087207 */ /* 0x000fe20000000000 */
[----:B------:R-:W-:-:S03]  /*2bb0*/  VIADD R11, R11, 0x1 ;  /* 0x000000010b0b7836 */ /* 0x000fc60000000000 */
[----:B------:R-:W1:Y:S01]  /*2bc0*/  LDS.128 R4, [R4+0x160] ;  /* 0x0001600004047984 */ /* 0x000e620000000c00 */
[----:B------:R-:W-:Y:S02]  /*2bd0*/  PRMT R0, RZ, 0x654, R0 ;  /* 0x00000654ff007816 */ /* 0x000fe40000000000 */
[C---:B------:R-:W-:Y:S01]  /*2be0*/  ISETP.NE.AND P1, PT, R11.reuse, 0x2, PT ;  /* 0x000000020b00780c */ /* 0x040fe20003f25270 */
[----:B------:R-:W-:Y:S01]  /*2bf0*/  @!PT LDS RZ, [RZ] ;  /* 0x00000000fffff984 */ /* 0x000fe20000000800 */
[----:B------:R-:W-:Y:S01]  /*2c00*/  @!PT LDS RZ, [RZ] ;  /* 0x00000000fffff984 */ /* 0x000fe20000000800 */
[----:B------:R-:W-:Y:S01]  /*2c10*/  @!PT LDS RZ, [RZ] ;  /* 0x00000000fffff984 */ /* 0x000fe20000000800 */
[----:B------:R-:W-:Y:S01]  /*2c20*/  @!PT LDS RZ, [RZ] ;  /* 0x00000000fffff984 */ /* 0x000fe20000000800 */
[----:B------:R2:W-:Y:S06]  /*2c30*/  MEMBAR.ALL.CTA ;  /* 0x0000000000007992 */ /* 0x0005ec0000008000 */
[----:B--2---:R-:W2:Y:S01]  /*2c40*/  FENCE.VIEW.ASYNC.S ;  /* 0x00000000000073c6 */ /* 0x004ea20000000000 */
[----:B------:R-:W-:Y:S01]  /*2c50*/  SEL R11, R11, RZ, P1 ;  /* 0x000000ff0b0b7207 */ /* 0x000fe20000800000 */
[----:B--2---:R2:W-:Y:S01]  /*2c60*/  SYNCS.ARRIVE.TRANS64.RED.A1T0 RZ, [R0+URZ], RZ ;  /* 0x000000ff00ff79a7 */ /* 0x0045e200081004ff */
[----:B-1----:R-:W-:-:S02]  /*2c70*/  LOP3.LUT P3, RZ, R6, 0x1, RZ, 0xc0, !PT ;  /* 0x0000000106ff7812 */ /* 0x002fc4000786c0ff */
[----:B------:R-:W-:-:S04]  /*2c80*/  SEL R5, RZ, 0x1, P1 ;  /* 0x00000001ff057807 */ /* 0x000fc80000800000 */
[----:B------:R-:W-:Y:S02]  /*2c90*/  LOP3.LUT R10, R10, R5, RZ, 0x3c, !PT ;  /* 0x000000050a0a7212 */ /* 0x000fe400078e3cff */
[----:B--2---:R-:W-:-:S04]  /*2ca0*/  SEL R0, RZ, 0x1, P0 ;  /* 0x00000001ff007807 */ /* 0x004fc80000000000 */
[----:B------:R-:W-:Y:S01]  /*2cb0*/  LOP3.LUT R9, R9, R0, RZ, 0x3c, !PT ;  /* 0x0000000009097212 */ /* 0x000fe200078e3cff */
[----:B------:R-:W-:Y:S06]  /*2cc0*/  @P3 BRA `(.L_x_49) ;  /* 0xfffffffc002c3947 */ /* 0x000fec000383ffff */
[----:B------:R-:W-:Y:S01]  /*2cd0*/  ULEA UR5, UR6, UR37, 0x3 ;  /* 0x0000002506057291 */ /* 0x000fe2000f8e18ff */
[----:B------:R-:W-:-:S08]  /*2ce0*/  SHF.L.U32 R3, R12, 0x1f, RZ ;  /* 0x0000001f0c037819 */ /* 0x000fd000000006ff */
[----:B------:R-:W1:Y:S02]  /*2cf0*/  SYNCS.PHASECHK.TRANS64 P0, [UR5+0x100], R3 ;  /* 0x00010003ff0075a7 */ /* 0x000e640008001005 */
[----:B-1----:R-:W-:Y:S05]  /*2d00*/  @P0 BRA `(.L_x_50) ;  /* 0x0000000000080947 */ /* 0x002fea0003800000 */
[----:B------:R-:W1:Y:S02]  /*2d10*/  SYNCS.PHASECHK.TRANS64.TRYWAIT P0, [UR5+0x100], R3 ;  /* 0x00010003ff0075a7 */ /* 0x000e640008001105 */
[----:B-1----:R-:W-:Y:S05]  /*2d20*/  @!P0 BRA `(.L_x_51) ;  /* 0x0000006000cc8947 */ /* 0x002fea0003800000 */
.L_x_50:
[----:B------:R-:W-:-:S04]  /*2d30*/  UIADD3 UR4, UPT, UPT, UR6, 0x1, URZ ;  /* 0x0000000106047890 */ /* 0x000fc8000fffe0ff */
[----:B------:R-:W-:-:S04]  /*2d40*/  UISETP.NE.AND UP0, UPT, UR4, 0x2, UPT ;  /* 0x000000020400788c */ /* 0x000fc8000bf05270 */
[----:B------:R-:W-:Y:S02]  /*2d50*/  USEL UR7, URZ, 0x1, UP0 ;  /* 0x00000001ff077887 */ /* 0x000fe40008000000 */
[----:B------:R-:W-:-:S04]  /*2d60*/  USEL UR4, UR4, URZ, UP0 ;  /* 0x000000ff04047287 */ /* 0x000fc80008000000 */
[----:B------:R-:W-:Y:S01]  /*2d70*/  ULEA UR4, UR4, UR37, 0x3 ;  /* 0x0000002504047291 */ /* 0x000fe2000f8e18ff */
[----:B-1----:R-:W-:-:S04]  /*2d80*/  LOP3.LUT R3, R12, UR7, RZ, 0x3c, !PT ;  /* 0x000000070c037c12 */ /* 0x002fc8000f8e3cff */
[----:B------:R-:W-:-:S04]  /*2d90*/  SHF.L.U32 R0, R3, 0x1f, RZ ;  /* 0x0000001f03007819 */ /* 0x000fc800000006ff */
[----:B------:R-:W1:Y:S02]  /*2da0*/  SYNCS.PHASECHK.TRANS64 P0, [UR4+0x100], R0 ;  /* 0x00010000ff0075a7 */ /* 0x000e640008001004 */
[----:B-1----:R-:W-:Y:S05]  /*2db0*/  @P0 EXIT ;  /* 0x000000000000094d */ /* 0x002fea0003800000 */
[----:B------:R-:W-:Y:S02]  /*2dc0*/  SHF.L.U32 R3, R3, 0x1f, RZ ;  /* 0x0000001f03037819 */ /* 0x000fe400000006ff */
[----:B------:R-:W-:-:S07]  /*2dd0*/  MOV R0, UR4 ;  /* 0x0000000400007c02 */ /* 0x000fce0008000f00 */
.L_x_52:
[----:B-1----:R1:W2:Y:S02]  /*2de0*/  SYNCS.PHASECHK.TRANS64.TRYWAIT P0, [R0+URZ+0x100], R3 ;  /* 0x00010003000075a7 */ /* 0x0022a400080011ff */
[----:B--2---:R-:W-:Y:S05]  /*2df0*/  @!P0 NANOSLEEP.SYNCS 0x989680 ;  /* 0x009896800000895d */ /* 0x004fea0003900000 */
[----:B------:R-:W2:Y:S02]  /*2e00*/  @!P0 SYNCS.PHASECHK.TRANS64 P0, [R0+URZ+0x100], R3 ;  /* 0x00010003000085a7 */ /* 0x000ea400080010ff */
[----:B--2---:R-:W-:Y:S05]  /*2e10*/  @P0 EXIT ;  /* 0x000000000000094d */ /* 0x004fea0003800000 */
[----:B------:R-:W-:Y:S05]  /*2e20*/  BRA `(.L_x_52) ;  /* 0xfffffffc00ec7947 */ /* 0x000fea000383ffff */
.L_x_45:
[----:B------:R-:W-:Y:S05]  /*2e30*/  BRA.U UP4, `(.L_x_53) ;  /* 0x0000000d04a47547 */ /* 0x000fea000b800000 */
[----:B------:R-:W-:Y:S01]  /*2e40*/  UMOV UR4, 0x40 ;  /* 0x0000004000047882 */ /* 0x000fe20000000000 */
[----:B------:R-:W-:Y:S01]  /*2e50*/  NOP ;  /* 0x0000000000007918 */ /* 0x000fe20000000000 */
[----:B------:R-:W-:Y:S01]  /*2e60*/  ULEA UR4, UR37, UR4, 0x18 ;  /* 0x0000000425047291 */ /* 0x000fe2000f8ec0ff */
[----:B------:R-:W-:Y:S02]  /*2e70*/  UMOV UR5, 0x400 ;  /* 0x0000040000057882 */ /* 0x000fe40000000000 */
[----:B------:R-:W-:-:S06]  /*2e80*/  ULEA UR37, UR37, UR5, 0x18 ;  /* 0x0000000525257291 */ /* 0x000fcc000f8ec0ff */
[----:B---3--:R-:W1:Y:S02]  /*2e90*/  LDS.U8 R2, [UR4+0x1c] ;  /* 0x00001c04ff027984 */ /* 0x008e640008000000 */
[----:B-1----:R-:W-:-:S13]  /*2ea0*/  ISETP.NE.AND P0, PT, R2, RZ, PT ;  /* 0x000000ff0200720c */ /* 0x002fda0003f05270 */
[----:B------:R-:W-:Y:S05]  /*2eb0*/  @P0 BRA `(.L_x_54) ;  /* 0x0000000000580947 */ /* 0x000fea0003800000 */
[----:B------:R-:W-:-:S13]  /*2ec0*/  ELECT P0, URZ, PT ;  /* 0x0000000000ff782f */ /* 0x000fda0003800000 */
[----:B------:R-:W-:Y:S05]  /*2ed0*/  @!P0 BRA `(.L_x_55) ;  /* 0x0000000000608947 */ /* 0x000fea0003800000 */
[----:B------:R-:W-:Y:S01]  /*2ee0*/  UMOV UR5, 0x10 ;  /* 0x0000001000057882 */ /* 0x000fe20000000000 */
[----:B------:R-:W-:Y:S01]  /*2ef0*/  HFMA2 R2, -RZ, RZ, 0, 5.9604644775390625e-08 ;  /* 0x00000001ff027431 */ /* 0x000fe200000001ff */
[----:B------:R-:W-:-:S03]  /*2f00*/  MOV R3, 0xffff ;  /* 0x0000ffff00037802 */ /* 0x000fc60000000f00 */
[----:B------:R-:W-:Y:S04]  /*2f10*/  DEPBAR.LE SB1, 0x36 ;  /* 0x00009d800000791a */ /* 0x000fe80000000000 */
[----:B------:R-:W1:Y:S02]  /*2f20*/  UTCATOMSWS.FIND_AND_SET.ALIGN UP0, UR5, UR5 ;  /* 0x00000005000575e3 */ /* 0x000e640008000800 */
[----:B-1----:R-:W-:Y:S01]  /*2f30*/  MOV R4, UR5 ;  /* 0x0000000500047c02 */ /* 0x002fe20008000f00 */
[----:B------:R-:W-:Y:S06]  /*2f40*/  BRA.U UP0, `(.L_x_56) ;  /* 0x0000000100187547 */ /* 0x000fec000b800000 */
.L_x_57:
[----:B------:R-:W-:Y:S05]  /*2f50*/  NANOSLEEP 0x64 ;  /* 0x000000640000795d */ /* 0x000fea0003800000 */
[----:B------:R-:W-:-:S05]  /*2f60*/  UMOV UR5, 0x10 ;  /* 0x0000001000057882 */ /* 0x000fca0000000000 */
[----:B------:R-:W-:Y:S04]  /*2f70*/  DEPBAR.LE SB1, 0x36 ;  /* 0x00009d800000791a */ /* 0x000fe80000000000 */
[----:B------:R-:W1:Y:S02]  /*2f80*/  UTCATOMSWS.FIND_AND_SET.ALIGN UP0, UR5, UR5 ;  /* 0x00000005000575e3 */ /* 0x000e640008000800 */
[----:B-1----:R-:W-:Y:S01]  /*2f90*/  MOV R4, UR5 ;  /* 0x0000000500047c02 */ /* 0x002fe20008000f00 */
[----:B------:R-:W-:Y:S05]  /*2fa0*/  BRA.U !UP0, `(.L_x_57) ;  /* 0xfffffffd08e87547 */ /* 0x000fea000b83ffff */
.L_x_56:
[-C--:B------:R-:W-:Y:S02]  /*2fb0*/  SHF.L.U32 R3, R3, R4.reuse, RZ ;  /* 0x0000000403037219 */ /* 0x080fe400000006ff */
[----:B------:R-:W-:Y:S01]  /*2fc0*/  SHF.L.U32 R2, R2, R4, RZ ;  /* 0x0000000402027219 */ /* 0x000fe200000006ff */
[----:B------:R-:W-:Y:S02]  /*2fd0*/  IMAD.SHL.U32 R4, R4, 0x20, RZ ;  /* 0x0000002004047824 */ /* 0x000fe400078e00ff */
[----:B------:R1:W-:Y:S04]  /*2fe0*/  ATOMS.OR RZ, [UR4+0x14], R3 ;  /* 0x00001403ffff798c */ /* 0x0003e8000b000004 */
[----:B------:R1:W-:Y:S04]  /*2ff0*/  ATOMS.OR RZ, [UR4+0x18], R2 ;  /* 0x00001802ffff798c */ /* 0x0003e8000b000004 */
[----:B------:R1:W-:Y:S01]  /*3000*/  STS [UR37+0x180], R4 ;  /* 0x00018004ff007988 */ /* 0x0003e20008000825 */
[----:B------:R-:W-:Y:S05]  /*3010*/  BRA `(.L_x_55) ;  /* 0x0000000000107947 */ /* 0x000fea0003800000 */
.L_x_54:
[----:B------:R-:W-:-:S05]  /*3020*/  MOV R2, 0xffffffff ;  /* 0xffffffff00027802 */ /* 0x000fca0000000f00 */
[----:B------:R1:W-:Y:S02]  /*3030*/  STS [UR37+0x180], R2 ;  /* 0x00018002ff007988 */ /* 0x0003e40008000825 */
[----:B-1----:R-:W-:Y:S02]  /*3040*/  MOV R2, 0x3060 ;  /* 0x0000306000027802 */ /* 0x002fe40000000f00 */
[----:B-----5:R-:W-:Y:S05]  /*3050*/  CALL.REL.NOINC `($__internal_1_$__cuda_sm10x_tcgen05_guardrail_trap_phase_invalid_during_alloc) ;  /* 0x0000006400e87944 */ /* 0x020fea0003c00000 */
.L_x_55:
[----:B------:R-:W-:Y:S05]  /*3060*/  WARPSYNC.ALL ;  /* 0x0000000000007948 */ /* 0x000fea0003800000 */
[----:B------:R-:W2:Y:S01]  /*3070*/  S2UR UR4, SR_CgaCtaId ;  /* 0x00000000000479c3 */ /* 0x000ea20000008800 */
[----:B------:R-:W-:Y:S01]  /*3080*/  UMOV UR5, 0x400 ;  /* 0x0000040000057882 */ /* 0x000fe20000000000 */
[----:B------:R-:W-:-:S06]  /*3090*/  NOP ;  /* 0x0000000000007918 */ /* 0x000fcc0000000000 */
[----:B------:R-:W-:Y:S06]  /*30a0*/  BAR.ARV 0x6, 0xa0 ;  /* 0x0182800000007b1d */ /* 0x000fec0000002000 */
[----:B------:R-:W3:Y:S01]  /*30b0*/  LDCU UR6, c[0x0][0x38c] ;  /* 0x00007180ff0677ac */ /* 0x000ee20008000800 */
[----:B------:R-:W-:Y:S01]  /*30c0*/  LOP3.LUT R0, R0, 0xffff, RZ, 0xc0, !PT ;  /* 0x0000ffff00007812 */ /* 0x000fe200078ec0ff */
[----:B------:R-:W-:Y:S01]  /*30d0*/  IMAD.MOV.U32 R11, RZ, RZ, 0x1 ;  /* 0x00000001ff0b7424 */ /* 0x000fe200078e00ff */
[----:B------:R-:W-:Y:S01]  /*30e0*/  CS2R R8, SRZ ;  /* 0x0000000000087805 */ /* 0x000fe2000001ff00 */
[----:B------:R-:W-:Y:S01]  /*30f0*/  UISETP.LT.AND UP0, UPT, UR23, 0x1, UPT ;  /* 0x000000011700788c */ /* 0x000fe2000bf01270 */
[----:B------:R-:W-:Y:S01]  /*3100*/  R2UR UR9, R0 ;  /* 0x00000000000972ca */ /* 0x000fe200000e0000 */
[----:B------:R-:W-:Y:S01]  /*3110*/  IMAD.MOV.U32 R10, RZ, RZ, RZ ;  /* 0x000000ffff0a7224 */ /* 0x000fe200078e00ff */
[----:B------:R-:W-:Y:S01]  /*3120*/  UMOV UR22, URZ ;  /* 0x000000ff00167c82 */ /* 0x000fe20008000000 */
[----:B------:R-:W-:-:S02]  /*3130*/  USEL UR10, UR23, 0x1, !UP0 ;  /* 0x00000001170a7887 */ /* 0x000fc4000c000000 */
[----:B--2---:R-:W-:Y:S02]  /*3140*/  ULEA UR4, UR4, UR5, 0x18 ;  /* 0x0000000504047291 */ /* 0x004fe4000f8ec0ff */
[----:B------:R-:W-:Y:S02]  /*3150*/  UIADD3 UR10, UPT, UPT, -UR10, URZ, URZ ;  /* 0x000000ff0a0a7290 */ /* 0x000fe4000fffe1ff */
[----:B------:R-:W-:Y:S02]  /*3160*/  UIADD3 UR11, UPT, UPT, UR4, 0x8400, URZ ;  /* 0x00008400040b7890 */ /* 0x000fe4000fffe0ff */
[----:B------:R-:W-:Y:S02]  /*3170*/  UIADD3 UR12, UPT, UPT, UR4, 0x1c400, URZ ;  /* 0x0001c400040c7890 */ /* 0x000fe4000fffe0ff */
[----:B------:R-:W-:Y:S01]  /*3180*/  UIADD3 UR13, UPT, UPT, UR4, 0x30400, URZ ;  /* 0x00030400040d7890 */ /* 0x000fe2000fffe0ff */
[----:B-1----:R-:W1:Y:S01]  /*3190*/  LDS R2, [UR4+0x180] ;  /* 0x00018004ff027984 */ /* 0x002e620008000800 */
[----:B------:R-:W-:-:S02]  /*31a0*/  USHF.R.U32.HI UR11, URZ, 0x4, UR11 ;  /* 0x00000004ff0b7899 */ /* 0x000fc4000801160b */
[----:B------:R-:W-:Y:S02]  /*31b0*/  USHF.R.U32.HI UR12, URZ, 0x4, UR12 ;  /* 0x00000004ff0c7899 */ /* 0x000fe4000801160c */
[----:B------:R-:W-:Y:S02]  /*31c0*/  USHF.R.U32.HI UR13, URZ, 0x4, UR13 ;  /* 0x00000004ff0d7899 */ /* 0x000fe4000801160d */
[----:B------:R-:W-:Y:S02]  /*31d0*/  ULOP3.LUT UR11, UR11, 0x3fff, URZ, 0xc0, !UPT ;  /* 0x00003fff0b0b7892 */ /* 0x000fe4000f8ec0ff */
[----:B------:R-:W-:Y:S02]  /*31e0*/  ULOP3.LUT UR12, UR12, 0x3fff, URZ, 0xc0, !UPT ;  /* 0x00003fff0c0c7892 */ /* 0x000fe4000f8ec0ff */
[----:B------:R-:W-:Y:S02]  /*31f0*/  ULOP3.LUT UR13, UR13, 0x3fff, URZ, 0xc0, !UPT ;  /* 0x00003fff0d0d7892 */ /* 0x000fe4000f8ec0ff */
[----:B------:R-:W-:-:S02]  /*3200*/  ULOP3.LUT UR11, UR11, 0x10000, URZ, 0xfc, !UPT ;  /* 0x000100000b0b7892 */ /* 0x000fc4000f8efcff */
[----:B------:R-:W-:Y:S02]  /*3210*/  ULOP3.LUT UR12, UR12, 0x10000, URZ, 0xfc, !UPT ;  /* 0x000100000c0c7892 */ /* 0x000fe4000f8efcff */
[----:B------:R-:W-:Y:S02]  /*3220*/  ULOP3.LUT UR13, UR13, 0x10000, URZ, 0xfc, !UPT ;  /* 0x000100000d0d7892 */ /* 0x000fe4000f8efcff */
[----:B---3--:R-:W-:Y:S01]  /*3230*/  UISETP.GE.AND UP0, UPT, UR6, 0x1, UPT ;  /* 0x000000010600788c */ /* 0x008fe2000bf06270 */
[----:B------:R-:W-:Y:S01]  /*3240*/  UMOV UR21, URZ ;  /* 0x000000ff00157c82 */ /* 0x000fe20008000000 */
[----:B-1----:R-:W-:Y:S01]  /*3250*/  R2UR UR27, R2 ;  /* 0x00000000021b72ca */ /* 0x002fe200000e0000 */
[----:B------:R-:W-:-:S05]  /*3260*/  IMAD.MOV.U32 R2, RZ, RZ, 0x810 ;  /* 0x00000810ff027424 */ /* 0x000fca00078e00ff */
[----:B------:R-:W-:-:S07]  /*3270*/  R2UR UR25, R2 ;  /* 0x00000000021972ca */ /* 0x000fce00000e0000 */
[----:B------:R-:W-:Y:S02]  /*3280*/  ULOP3.LUT UR5, UR27, 0x1, URZ, 0xc0, !UPT ;  /* 0x000000011b057892 */ /* 0x000fe4000f8ec0ff */
[----:B------:R-:W-:Y:S02]  /*3290*/  UIADD3 UR26, UPT, UPT, UR27, 0x80, URZ ;  /* 0x000000801b1a7890 */ /* 0x000fe4000fffe0ff */
[----:B------:R-:W-:-:S04]  /*32a0*/  ULOP3.LUT UR5, UR5, 0x494, URZ, 0xfc, !UPT ;  /* 0x0000049405057892 */ /* 0x000fc8000f8efcff */
[----:B------:R-:W-:-:S12]  /*32b0*/  UPRMT UR25, UR5, 0x5410, UR25 ;  /* 0x0000541005197896 */ /* 0x000fd80008000019 */
.L_x_65:
[----:B------:R-:W-:Y:S02]  /*32c0*/  LEA R0, R10, UR4, 0x3 ;  /* 0x000000040a007c11 */ /* 0x000fe4000f8e18ff */
[----:B------:R-:W-:Y:S02]  /*32d0*/  SHF.L.U32 R5, R9, 0x1f, RZ ;  /* 0x0000001f09057819 */ /* 0x000fe400000006ff */
[----:B------:R-:W-:Y:S01]  /*32e0*/  PLOP3.LUT P0, PT, PT, PT, UP0, 0x80, 0x8 ;  /* 0x000000000008781c */ /* 0x000fe20003f0f008 */
[----:B------:R-:W-:Y:S01]  /*32f0*/  VIADD R3, R0, 0x100 ;  /* 0x0000010000037836 */ /* 0x000fe20000000000 */
[----:B-1----:R-:W1:Y:S02]  /*3300*/  SYNCS.PHASECHK.TRANS64.TRYWAIT P1, [R0+URZ+0xf0], R5 ;  /* 0x0000f005000075a7 */ /* 0x002e6400080211ff */
[----:B-123--:R-:W-:Y:S09]  /*3310*/  @!P1 BRA `(.L_x_58) ;  /* 0x0000005c00689947 */ /* 0x00eff20003800000 */
.L_x_161:
[----:B------:R-:W-:Y:S01]  /*3320*/  LEA R4, R10, UR4, 0x4 ;  /* 0x000000040a047c11 */ /* 0x000fe2000f8e20ff */
[----:B------:R-:W-:Y:S01]  /*3330*/  @UP0 ULEA UR5, UR21, UR4, 0x3 ;  /* 0x0000000415050291 */ /* 0x000fe2000f8e18ff */
[----:B------:R-:W-:Y:S01]  /*3340*/  PLOP3.LUT P2, PT, PT, PT, PT, 0x80, 0x8 ;  /* 0x000000000008781c */ /* 0x000fe20003f4f070 */
[----:B------:R-:W-:Y:S01]  /*3350*/  ULEA UR7, UR22, UR4, 0x3 ;  /* 0x0000000416077291 */ /* 0x000fe2000f8e18ff */
[----:B------:R-:W-:Y:S01]  /*3360*/  PRMT R3, RZ, 0x654, R3 ;  /* 0x00000654ff037816 */ /* 0x000fe20000000003 */
[----:B------:R-:W-:Y:S01]  /*3370*/  ULEA UR8, UR22, UR27, 0x6 ;  /* 0x0000001b16087291 */ /* 0x000fe2000f8e30ff */
[----:B-1----:R-:W1:Y:S01]  /*3380*/  LDS.128 R4, [R4+0x160] ;  /* 0x0001600004047984 */ /* 0x002e620000000c00 */
[----:B------:R-:W-:Y:S02]  /*3390*/  @P0 SHF.L.U32 R2, R8, 0x1f, RZ ;  /* 0x0000001f08020819 */ /* 0x000fe400000006ff */
[----:B------:R-:W-:Y:S01]  /*33a0*/  SHF.L.U32 R0, R11, 0x1f, RZ ;  /* 0x0000001f0b007819 */ /* 0x000fe200000006ff */
[----:B------:R-:W-:Y:S01]  /*33b0*/  @!PT LDS RZ, [RZ] ;  /* 0x00000000fffff984 */ /* 0x000fe20000000800 */
[----:B------:R-:W-:Y:S01]  /*33c0*/  @!PT LDS RZ, [RZ] ;  /* 0x00000000fffff984 */ /* 0x000fe20000000800 */
[----:B------:R-:W-:Y:S01]  /*33d0*/  @!PT LDS RZ, [RZ] ;  /* 0x00000000fffff984 */ /* 0x000fe20000000800 */
[----:B------:R-:W-:Y:S01]  /*33e0*/  @!PT LDS RZ, [RZ] ;  /* 0x00000000fffff984 */ /* 0x000fe20000000800 */
[----:B------:R2:W-:Y:S06]  /*33f0*/  MEMBAR.ALL.CTA ;  /* 0x0000000000007992 */ /* 0x0005ec0000008000 */
[----:B--2---:R-:W2:Y:S02]  /*3400*/  FENCE.VIEW.ASYNC.S ;  /* 0x00000000000073c6 */ /* 0x004ea40000000000 */
[----:B--2---:R2:W-:Y:S01]  /*3410*/  SYNCS.ARRIVE.TRANS64.RED.A1T0 RZ, [R3+URZ], RZ ;  /* 0x000000ff03ff79a7 */ /* 0x0045e200081004ff */
[----:B------:R2:W3:Y:S01]  /*3420*/  @P0 SYNCS.PHASECHK.TRANS64.TRYWAIT P2, [UR5], R2 ;  /* 0x00000002ff0005a7 */ /* 0x0004e20008041105 */
[----:B-1----:R-:W-:Y:S01]  /*3430*/  LOP3.LUT P1, RZ, R6, 0x1, RZ, 0xc0, !PT ;  /* 0x0000000106ff7812 */ /* 0x002fe2000782c0ff */
[----:B------:R-:W1:Y:S02]  /*3440*/  SYNCS.PHASECHK.TRANS64.TRYWAIT P0, [UR7+0x120], R0 ;  /* 0x00012000ff0075a7 */ /* 0x000e640008001107 */
[----:B-123--:R-:W-:Y:S10]  /*3450*/  @!P0 BRA `(.L_x_59) ;  /* 0x0000005c002c8947 */ /* 0x00eff40003800000 */
.L_x_163:
[----:B------:R-:W-:Y:S01]  /*3460*/  IADD3 R10, PT, PT, R10, 0x1, RZ ;  /* 0x000000010a0a7810 */ /* 0x000fe20007ffe0ff */
[----:B------:R-:W-:Y:S06]  /*3470*/  BRA.U !UP0, `(.L_x_60) ;  /* 0x0000000108fc7547 */ /* 0x000fec000b800000 */
[----:B------:R-:W-:Y:S01]  /*3480*/  HFMA2 R2, -RZ, RZ, 0, 0.0001239776611328125 ;  /* 0x00000810ff027431 */ /* 0x000fe200000001ff */
[----:B------:R-:W-:Y:S01]  /*3490*/  UMOV UR20, URZ ;  /* 0x000000ff00147c82 */ /* 0x000fe20008000000 */
[----:B------:R-:W-:Y:S01]  /*34a0*/  UMOV UR19, 0x1 ;  /* 0x0000000100137882 */ /* 0x000fe20000000000 */
[----:B------:R-:W-:Y:S01]  /*34b0*/  UMOV UR36, UR21 ;  /* 0x0000001500247c82 */ /* 0x000fe20008000000 */
[----:B------:R-:W-:Y:S01]  /*34c0*/  UMOV UR18, UR10 ;  /* 0x0000000a00127c82 */ /* 0x000fe20008000000 */
[----:B------:R-:W-:Y:S01]  /*34d0*/  UMOV UR17, UR23 ;  /* 0x0000001700117c82 */ /* 0x000fe20008000000 */
[----:B------:R-:W-:-:S05]  /*34e0*/  UMOV UR16, URZ ;  /* 0x000000ff00107c82 */ /* 0x000fca0008000000 */
.L_x_64:
[----:B------:R-:W-:Y:S02]  /*34f0*/  UIADD3 UR18, UPT, UPT, UR18, 0x1, URZ ;  /* 0x0000000112127890 */ /* 0x000fe4000fffe0ff */
[----:B---3--:R-:W-:Y:S02]  /*3500*/  ULEA UR6, UR36, UR4, 0x3 ;  /* 0x0000000424067291 */ /* 0x008fe4000f8e18ff */
[----:B------:R-:W-:Y:S01]  /*3510*/  UISETP.NE.AND UP1, UPT, UR18, URZ, UPT ;  /* 0x000000ff1200728c */ /* 0x000fe2000bf25270 */
[----:B--2---:R-:W-:Y:S10]  /*3520*/  @P2 BRA `(.L_x_61) ;  /* 0x00000000000c2947 */ /* 0x004ff40003800000 */
[----:B-1----:R-:W-:Y:S04]  /*3530*/  SHF.L.U32 R3, R8, 0x1f, RZ ;  /* 0x0000001f08037819 */ /* 0x002fe800000006ff */
[----:B------:R-:W1:Y:S02]  /*3540*/  SYNCS.PHASECHK.TRANS64.TRYWAIT P0, [UR6], R3 ;  /* 0x00000003ff0075a7 */ /* 0x000e640008001106 */
[----:B-1----:R-:W-:Y:S05]  /*3550*/  @!P0 BRA `(.L_x_62) ;  /* 0x0000005c00048947 */ /* 0x002fea0003800000 */
.L_x_61:
[----:B------:R-:W-:Y:S01]  /*3560*/  UISETP.NE.AND UP2, UPT, UR17, 0x1, UPT ;  /* 0x000000011100788c */ /* 0x000fe2000bf45270 */
[----:B------:R-:W-:Y:S01]  /*3570*/  PLOP3.LUT P2, PT, PT, PT, PT, 0x80, 0x8 ;  /* 0x000000000008781c */ /* 0x000fe20003f4f070 */
[----:B------:R-:W-:Y:S04]  /*3580*/  UIADD3 UR21, UPT, UPT, UR36, 0x1, URZ ;  /* 0x0000000124157890 */ /* 0x000fe8000fffe0ff */
[----:B------:R-:W-:Y:S01]  /*3590*/  UISETP.NE.AND UP3, UPT, UR21, 0xa, UPT ;  /* 0x0000000a1500788c */ /* 0x000fe2000bf65270 */
[----:B------:R-:W-:Y:S03]  /*35a0*/  PLOP3.LUT P0, PT, PT, PT, UP2, 0x80, 0x8 ;  /* 0x000000000008781c */ /* 0x000fe60003f0f028 */
[----:B------:R-:W-:Y:S02]  /*35b0*/  USEL UR14, URZ, 0x1, UP3 ;  /* 0x00000001ff0e7887 */ /* 0x000fe40009800000 */
[----:B------:R-:W-:Y:S04]  /*35c0*/  USEL UR21, UR21, URZ, UP3 ;  /* 0x000000ff15157287 */ /* 0x000fe80009800000 */
[----:B------:R-:W-:Y:S01]  /*35d0*/  @UP2 ULEA UR5, UR21, UR4, 0x3 ;  /* 0x0000000415052291 */ /* 0x000fe2000f8e18ff */
[----:B------:R-:W-:Y:S04]  /*35e0*/  LOP3.LUT R8, R8, UR14, RZ, 0x3c, !PT ;  /* 0x0000000e08087c12 */ /* 0x000fe8000f8e3cff */
[----:B-1----:R-:W-:Y:S04]  /*35f0*/  @P0 SHF.L.U32 R0, R8, 0x1f, RZ ;  /* 0x0000001f08000819 */ /* 0x002fe800000006ff */
[----:B------:R1:W2:Y:S01]  /*3600*/  @P0 SYNCS.PHASECHK.TRANS64.TRYWAIT P2, [UR5], R0 ;  /* 0x00000000ff0005a7 */ /* 0x0002a20008041105 */
[----:B------:R-:W-:Y:S04]  /*3610*/  ULOP3.LUT UR5, UR19, 0x1, URZ, 0xc0, !UPT ;  /* 0x0000000113057892 */ /* 0x000fe8000f8ec0ff */
[----:B------:R-:W-:Y:S09]  /*3620*/  UISETP.NE.U32.AND UP2, UPT, UR5, 0x1, UPT ;  /* 0x000000010500788c */ /* 0x000ff2000bf45070 */
[----:B------:R-:W-:Y:S05]  /*3630*/  BRA.U UP2, `(.L_x_63) ;  /* 0x0000000102107547 */ /* 0x000fea000b800000 */
[----:B------:R-:W-:Y:S01]  /*3640*/  ULEA UR14, UR36, UR13, 0x7 ;  /* 0x0000000d240e7291 */ /* 0x000fe2000f8e38ff */
[----:B------:R-:W-:Y:S08]  /*3650*/  UMOV UR15, 0x4008 ;  /* 0x00004008000f7882 */ /* 0x000ff00000000000 */
[----:B------:R3:W-:Y:S01]  /*3660*/  UTCCP.T.S.128dp128bit tmem[UR27+0x80], gdesc[UR14] ;  /* 0x0000800e1b0079e7 */ /* 0x0007e20008180000 */
[----:B------:R-:W-:Y:S02]  /*3670*/  NOP ;  /* 0x0000000000007918 */ /* 0x000fe40000000000 */
.L_x_63:
[----:B------:R-:W-:Y:S01]  /*3680*/  ELECT P0, URZ, PT ;  /* 0x0000000000ff782f */ /* 0x000fe20003800000 */
[----:B------:R-:W-:Y:S02]  /*3690*/  ULEA UR5, UR20, UR26, 0x1 ;  /* 0x0000001a14057291 */ /* 0x000fe4000f8e08ff */
[----:B------:R-:W-:Y:S02]  /*36a0*/  ULEA UR30, UR36, UR12, 0x9 ;  /* 0x0000000c241e7291 */ /* 0x000fe4000f8e48ff */
[----:B---3--:R-:W-:Y:S02]  /*36b0*/  UIADD3 UR14, UPT, UPT, UR5, 0x1, URZ ;  /* 0x00000001050e7890 */ /* 0x008fe4000fffe0ff */
[----:B------:R-:W-:Y:S02]  /*36c0*/  ULEA UR28, UR36, UR11, 0x9 ;  /* 0x0000000b241c7291 */ /* 0x000fe4000f8e48ff */
[----:B------:R-:W-:Y:S02]  /*36d0*/  ULOP3.LUT UR24, UR14, 0x1, URZ, 0xc0, !UPT ;  /* 0x000000010e187892 */ /* 0x000fe4000f8ec0ff */
[----:B------:R-:W-:Y:S02]  /*36e0*/  UISETP.NE.U32.AND UP2, UPT, UR16, URZ, UPT ;  /* 0x000000ff1000728c */ /* 0x000fe4000bf45070 */
[----:B------:R-:W-:Y:S01]  /*36f0*/  @P0 R2UR UR15, R2 ;  /* 0x00000000020f02ca */ /* 0x000fe200000e0000 */
[----:B------:R-:W-:Y:S02]  /*3700*/  ULOP3.LUT UR24, UR24, 0x494, URZ, 0xfc, !UPT ;  /* 0x0000049418187892 */ /* 0x000fe4000f8efcff */
[----:B------:R-:W-:Y:S02]  /*3710*/  UIADD3 UR34, UPT, UPT, UR30, 0x4, URZ ;  /* 0x000000041e227890 */ /* 0x000fe4000fffe0ff */
[----:B------:R-:W-:Y:S02]  /*3720*/  UIADD3 UR32, UPT, UPT, UR28, 0x2, URZ ;  /* 0x000000021c207890 */ /* 0x000fe4000fffe0ff */
[----:B------:R-:W-:Y:S01]  /*3730*/  ULOP3.LUT UR14, UR14, 0xfffffffe, URZ, 0xc0, !UPT ;  /* 0xfffffffe0e0e7892 */ /* 0x000fe2000f8ec0ff */
[----:B------:R-:W-:Y:S01]  /*3740*/  IMAD.U32 R3, RZ, RZ, UR24 ;  /* 0x00000018ff037e24 */ /* 0x000fe2000f8e00ff */
[----:B------:R-:W-:Y:S02]  /*3750*/  ULOP3.LUT UR24, UR5, 0xfffffffe, URZ, 0xc0, !UPT ;  /* 0xfffffffe05187892 */ /* 0x000fe4000f8ec0ff */
[----:B------:R-:W-:Y:S02]  /*3760*/  UIADD3 UR6, UPT, UPT, UR6, 0x50, URZ ;  /* 0x0000005006067890 */ /* 0x000fe4000fffe0ff */
[----:B------:R-:W-:Y:S01]  /*3770*/  UIADD3 UR19, UPT, UPT, UR19, 0x1, URZ ;  /* 0x0000000113137890 */ /* 0x000fe2000fffe0ff */
[----:B-1----:R-:W-:Y:S01]  /*3780*/  IMAD.U32 R0, RZ, RZ, UR15 ;  /* 0x0000000fff007e24 */ /* 0x002fe2000f8e00ff */
[----:B------:R-:W-:Y:S02]  /*3790*/  UIADD3 UR17, UPT, UPT, UR17, -0x1, URZ ;  /* 0xffffffff11117890 */ /* 0x000fe4000fffe0ff */
[----:B------:R-:W-:Y:S02]  /*37a0*/  ULOP3.LUT UR20, UR20, 0x1, URZ, 0x3c, !UPT ;  /* 0x0000000114147892 */ /* 0x000fe4000f8e3cff */
[----:B------:R-:W-:Y:S01]  /*37b0*/  @P0 PRMT R0, R3, 0x5410, R0 ;  /* 0x0000541003000816 */ /* 0x000fe20000000000 */
[----:B------:R-:W-:Y:S01]  /*37c0*/  UMOV UR31, 0x40004040 ;  /* 0x40004040001f7882 */ /* 0x000fe20000000000 */
[----:B------:R-:W-:Y:S01]  /*37d0*/  UMOV UR29, 0x80004020 ;  /* 0x80004020001d7882 */ /* 0x000fe20000000000 */
[----:B------:R-:W-:Y:S01]  /*37e0*/  UMOV UR35, 0x40004040 ;  /* 0x4000404000237882 */ /* 0x000fe20000000000 */
[----:B------:R-:W-:Y:S01]  /*37f0*/  @P0 R2UR UR15, R0 ;  /* 0x00000000000f02ca */ /* 0x000fe200000e0000 */
[----:B------:R3:W-:Y:S01]  /*3800*/  UTCHMMA gdesc[UR28], gdesc[UR30], tmem[UR8], tmem[UR24], idesc[UR25], UP2 ;  /* 0x00ff181e1c0075ea */ /* 0x0007e20009000008 */
[----:B------:R-:W-:Y:S01]  /*3810*/  UMOV UR33, 0x80004020 ;  /* 0x8000402000217882 */ /* 0x000fe20000000000 */
[----:B------:R-:W-:Y:S01]  /*3820*/  UMOV UR16, 0x1 ;  /* 0x0000000100107882 */ /* 0x000fe20000000000 */
[----:B------:R-:W-:Y:S09]  /*3830*/  UMOV UR36, UR21 ;  /* 0x0000001500247c82 */ /* 0x000ff20008000000 */
[----:B------:R3:W-:Y:S01]  /*3840*/  UTCHMMA gdesc[UR32], gdesc[UR34], tmem[UR8], tmem[UR14], idesc[UR15], UPT ;  /* 0x00ff0e22200075ea */ /* 0x0007e2000b800008 */
[----:B------:R3:W-:Y:S01]  /*3850*/  UTCBAR.MULTICAST [UR6], URZ, UR9 ;  /* 0x000000ff060073e9 */ /* 0x0007e20008000809 */
[----:B------:R-:W-:Y:S05]  /*3860*/  BRA.U UP1, `(.L_x_64) ;  /* 0xfffffffd01207547 */ /* 0x000fea000b83ffff */
.L_x_60:
[----:B------:R-:W-:Y:S01]  /*3870*/  UIADD3 UR22, UPT, UPT, UR22, 0x1, URZ ;  /* 0x0000000116167890 */ /* 0x000fe2000fffe0ff */
[C---:B------:R-:W-:Y:S01]  /*3880*/  ISETP.NE.AND P0, PT, R10.reuse, 0x2, PT ;  /* 0x000000020a00780c */ /* 0x040fe20003f05270 */
[----:B------:R-:W-:Y:S02]  /*3890*/  UIADD3 UR7, UPT, UPT, UR7, 0x110, URZ ;  /* 0x0000011007077890 */ /* 0x000fe4000fffe0ff */
[----:B------:R-:W-:Y:S01]  /*38a0*/  UISETP.NE.AND UP1, UPT, UR22, 0x2, UPT ;  /* 0x000000021600788c */ /* 0x000fe2000bf25270 */
[----:B-1----:R-:W-:Y:S02]  /*38b0*/  SEL R0, RZ, 0x1, P0 ;  /* 0x00000001ff007807 */ /* 0x002fe40000000000 */
[----:B------:R-:W-:Y:S01]  /*38c0*/  SEL R10, R10, RZ, P0 ;  /* 0x000000ff0a0a7207 */ /* 0x000fe20000000000 */
[----:B------:R-:W-:Y:S01]  /*38d0*/  USEL UR5, URZ, 0x1, UP1 ;  /* 0x00000001ff057887 */ /* 0x000fe20008800000 */
[----:B------:R-:W-:Y:S01]  /*38e0*/  LOP3.LUT R9, R9, R0, RZ, 0x3c, !PT ;  /* 0x0000000009097212 */ /* 0x000fe200078e3cff */
[----:B------:R-:W-:Y:S01]  /*38f0*/  USEL UR22, UR22, URZ, UP1 ;  /* 0x000000ff16167287 */ /* 0x000fe20008800000 */
[----:B------:R1:W-:Y:S03]  /*3900*/  UTCBAR [UR7], URZ ;  /* 0x000000ff070073e9 */ /* 0x0003e600080000ff */
[----:B------:R-:W-:Y:S01]  /*3910*/  LOP3.LUT R11, R11, UR5, RZ, 0x3c, !PT ;  /* 0x000000050b0b7c12 */ /* 0x000fe2000f8e3cff */
[----:B------:R-:W-:Y:S07]  /*3920*/  @P1 BRA `(.L_x_65) ;  /* 0xfffffff800641947 */ /* 0x000fee000383ffff */
[----:B------:R-:W4:Y:S01]  /*3930*/  S2UR UR5, SR_CgaCtaId ;  /* 0x00000000000579c3 */ /* 0x000f220000008800 */
[----:B------:R-:W-:Y:S01]  /*3940*/  ELECT P0, URZ, PT ;  /* 0x0000000000ff782f */ /* 0x000fe20003800000 */
[----:B------:R-:W-:Y:S01]  /*3950*/  IMAD.MOV.U32 R0, RZ, RZ, 0x1 ;  /* 0x00000001ff007424 */ /* 0x000fe200078e00ff */
[----:B------:R-:W-:Y:S01]  /*3960*/  UIADD3 UR4, UPT, UPT, UR4, 0x120, URZ ;  /* 0x0000012004047890 */ /* 0x000fe2000fffe0ff */
[----:B------:R-:W-:Y:S01]  /*3970*/  SHF.L.U32 R3, R11, 0x1f, RZ ;  /* 0x0000001f0b037819 */ /* 0x000fe200000006ff */
[----:B---3--:R-:W-:-:S03]  /*3980*/  UMOV UR6, 0x40 ;  /* 0x0000004000067882 */ /* 0x008fc60000000000 */
[----:B------:R-:W-:Y:S01]  /*3990*/  UVIRTCOUNT.DEALLOC.SMPOOL 0x80 ;  /* 0x000000800000784c */ /* 0x000fe20000000000 */
[----:B----4-:R-:W-:Y:S02]  /*39a0*/  ULEA UR5, UR5, UR6, 0x18 ;  /* 0x0000000605057291 */ /* 0x010fe4000f8ec0ff */
[----:B------:R-:W-:-:S07]  /*39b0*/  ULEA UR6, UR22, UR4, 0x3 ;  /* 0x0000000416067291 */ /* 0x000fce000f8e18ff */
[----:B------:R3:W-:Y:S02]  /*39c0*/  @P0 STS.U8 [UR5+0x1c], R0 ;  /* 0x00001c00ff000988 */ /* 0x0007e40008000005 */
[----:B------:R-:W4:Y:S02]  /*39d0*/  SYNCS.PHASECHK.TRANS64.TRYWAIT P0, [UR6], R3 ;  /* 0x00000003ff0075a7 */ /* 0x000f240008001106 */
[----:B---34-:R-:W-:Y:S05]  /*39e0*/  @!P0 BRA `(.L_x_66) ;  /* 0x0000005400f88947 */ /* 0x018fea0003800000 */
.L_x_166:
[----:B-1----:R-:W-:-:S04]  /*39f0*/  UIADD3 UR7, UPT, UPT, UR22, 0x1, URZ ;  /* 0x0000000116077890 */ /* 0x002fc8000fffe0ff */
[----:B------:R-:W-:-:S04]  /*3a00*/  UISETP.NE.AND UP0, UPT, UR7, 0x2, UPT ;  /* 0x000000020700788c */ /* 0x000fc8000bf05270 */
[----:B------:R-:W-:Y:S02]  /*3a10*/  USEL UR6, URZ, 0x1, UP0 ;  /* 0x00000001ff067887 */ /* 0x000fe40008000000 */
[----:B------:R-:W-:-:S04]  /*3a20*/  USEL UR7, UR7, URZ, UP0 ;  /* 0x000000ff07077287 */ /* 0x000fc80008000000 */
[----:B------:R-:W-:Y:S01]  /*3a30*/  ULEA UR7, UR7, UR4, 0x3 ;  /* 0x0000000407077291 */ /* 0x000fe2000f8e18ff */
[----:B---3--:R-:W-:-:S04]  /*3a40*/  LOP3.LUT R3, R11, UR6, RZ, 0x3c, !PT ;  /* 0x000000060b037c12 */ /* 0x008fc8000f8e3cff */
[----:B------:R-:W-:-:S04]  /*3a50*/  SHF.L.U32 R3, R3, 0x1f, RZ ;  /* 0x0000001f03037819 */ /* 0x000fc800000006ff */
[----:B------:R-:W1:Y:S02]  /*3a60*/  SYNCS.PHASECHK.TRANS64.TRYWAIT P0, [UR7], R3 ;  /* 0x00000003ff0075a7 */ /* 0x000e640008001107 */
[----:B-1----:R-:W-:Y:S05]  /*3a70*/  @!P0 BRA `(.L_x_67) ;  /* 0x0000005400ec8947 */ /* 0x002fea0003800000 */
.L_x_168:
[----:B------:R-:W-:Y:S01]  /*3a80*/  NOP ;  /* 0x0000000000007918 */ /* 0x000fe20000000000 */
[----:B-1----:R-:W1:Y:S01]  /*3a90*/  LDS R0, [UR5+0x14] ;  /* 0x00001405ff007984 */ /* 0x002e620008000800 */
[----:B------:R-:W-:Y:S01]  /*3aa0*/  ULOP3.LUT UR6, UR27, 0xffff, URZ, 0xc0, !UPT ;  /* 0x0000ffff1b067892 */ /* 0x000fe2000f8ec0ff */
[----:B------:R-:W-:Y:S01]  /*3ab0*/  UMOV UR8, 0xffff ;  /* 0x0000ffff00087882 */ /* 0x000fe20000000000 */
[----:B------:R-:W-:Y:S02]  /*3ac0*/  UMOV UR4, 0x1 ;  /* 0x0000000100047882 */ /* 0x000fe40000000000 */
[----:B------:R-:W-:-:S04]  /*3ad0*/  USHF.R.U32.HI UR6, URZ, 0x5, UR6 ;  /* 0x00000005ff067899 */ /* 0x000fc80008011606 */
[----:B------:R-:W-:Y:S02]  /*3ae0*/  USHF.L.U32 UR8, UR8, UR6, URZ ;  /* 0x0000000608087299 */ /* 0x000fe400080006ff */
[----:B------:R-:W-:-:S04]  /*3af0*/  USHF.L.U32 UR4, UR4, UR6, URZ ;  /* 0x0000000604047299 */ /* 0x000fc800080006ff */
[----:B-1----:R-:W-:-:S04]  /*3b00*/  LOP3.LUT R0, R0, UR8, RZ, 0xc0, !PT ;  /* 0x0000000800007c12 */ /* 0x002fc8000f8ec0ff */
[----:B------:R-:W-:-:S13]  /*3b10*/  ISETP.NE.AND P0, PT, R0, UR8, PT ;  /* 0x0000000800007c0c */ /* 0x000fda000bf05270 */
[----:B------:R-:W-:Y:S05]  /*3b20*/  @P0 BRA `(.L_x_68) ;  /* 0x0000000000580947 */ /* 0x000fea0003800000 */
[----:B------:R-:W1:Y:S02]  /*3b30*/  LDS R0, [UR5+0x18] ;  /* 0x00001805ff007984 */ /* 0x000e640008000800 */
[----:B-1----:R-:W-:-:S04]  /*3b40*/  LOP3.LUT R0, R0, UR4, RZ, 0xc0, !PT ;  /* 0x0000000400007c12 */ /* 0x002fc8000f8ec0ff */
[----:B------:R-:W-:-:S13]  /*3b50*/  ISETP.NE.AND P0, PT, R0, UR4, PT ;  /* 0x0000000400007c0c */ /* 0x000fda000bf05270 */
[----:B------:R-:W-:Y:S05]  /*3b60*/  @P0 BRA `(.L_x_69) ;  /* 0x00000000003c0947 */ /* 0x000fea0003800000 */
[----:B------:R-:W1:Y:S01]  /*3b70*/  S2R R2, SR_LANEID ;  /* 0x0000000000027919 */ /* 0x000e620000000000 */
[----:B------:R-:W-:Y:S01]  /*3b80*/  ULOP3.LUT UR8, URZ, UR8, URZ, 0x33, !UPT ;  /* 0x00000008ff087292 */ /* 0x000fe2000f8e33ff */
[----:B------:R-:W-:Y:S01]  /*3b90*/  LOP3.LUT R4, RZ, UR4, RZ, 0x33, !PT ;  /* 0x00000004ff047c12 */ /* 0x000fe2000f8e33ff */
[----:B------:R-:W-:Y:S02]  /*3ba0*/  VOTEU.ANY UR7, UPT, PT ;  /* 0x0000000000077886 */ /* 0x000fe400038e0100 */
[----:B------:R-:W-:Y:S01]  /*3bb0*/  UFLO.U32 UR7, UR7 ;  /* 0x00000007000772bd */ /* 0x000fe200080e0000 */
[----:B------:R-:W3:Y:S01]  /*3bc0*/  REDUX UR4, R4 ;  /* 0x00000000040473c4 */ /* 0x000ee20000000000 */
[----:B------:R-:W-:-:S06]  /*3bd0*/  IMAD.U32 R0, RZ, RZ, UR8 ;  /* 0x00000008ff007e24 */ /* 0x000fcc000f8e00ff */
[----:B------:R4:W-:Y:S01]  /*3be0*/  UTCATOMSWS.AND URZ, UR8 ;  /* 0x0000000800ff79e3 */ /* 0x0009e20008000000 */
[----:B------:R-:W2:Y:S01]  /*3bf0*/  REDUX UR6, R0 ;  /* 0x00000000000673c4 */ /* 0x000ea20000000000 */
[----:B-1----:R-:W-:Y:S01]  /*3c00*/  ISETP.EQ.U32.AND P0, PT, R2, UR7, PT ;  /* 0x0000000702007c0c */ /* 0x002fe2000bf02070 */
[----:B---3--:R-:W-:Y:S01]  /*3c10*/  IMAD.U32 R2, RZ, RZ, UR4 ;  /* 0x00000004ff027e24 */ /* 0x008fe2000f8e00ff */
[----:B--2---:R-:W-:-:S11]  /*3c20*/  MOV R3, UR6 ;  /* 0x0000000600037c02 */ /* 0x004fd60008000f00 */
[----:B------:R4:W-:Y:S04]  /*3c30*/  @P0 ATOMS.AND RZ, [UR5+0x14], R3 ;  /* 0x00001403ffff098c */ /* 0x0009e8000a800005 */
[----:B------:R4:W-:Y:S01]  /*3c40*/  @P0 ATOMS.AND RZ, [UR5+0x18], R2 ;  /* 0x00001802ffff098c */ /* 0x0009e2000a800005 */
[----:B------:R-:W-:Y:S05]  /*3c50*/  BRA `(.L_x_70) ;  /* 0x0000000000147947 */ /* 0x000fea0003800000 */
.L_x_69:
[----:B------:R-:W-:Y:S02]  /*3c60*/  MOV R2, 0x3c80 ;  /* 0x00003c8000027802 */ /* 0x000fe40000000f00 */
[----:B--2--5:R-:W-:Y:S05]  /*3c70*/  CALL.REL.NOINC `($__internal_0_$__cuda_sm10x_tcgen05_guardrail_trap_col_being_dealloced_not_returned_by_alloc) ;  /* 0x0000005800d47944 */ /* 0x024fea0003c00000 */
[----:B------:R-:W-:Y:S05]  /*3c80*/  BRA `(.L_x_70) ;  /* 0x0000000000087947 */ /* 0x000fea0003800000 */
.L_x_68:
[----:B------:R-:W-:Y:S02]  /*3c90*/  MOV R2, 0x3cb0 ;  /* 0x00003cb000027802 */ /* 0x000fe40000000f00 */
[----:B--2--5:R-:W-:Y:S05]  /*3ca0*/  CALL.REL.NOINC `($__internal_2_$__cuda_sm10x_tcgen05_guardrail_trap_unallocated_columns_being_dealloced) ;  /* 0x0000005800e07944 */ /* 0x024fea0003c00000 */
.L_x_70:
[----:B------:R-:W-:Y:S01]  /*3cb0*/  NOP ;  /* 0x0000000000007918 */ /* 0x000fe20000000000 */
[----:B----4-:R-:W-:Y:S05]  /*3cc0*/  EXIT ;  /* 0x000000000000794d */ /* 0x010fea0003800000 */
.L_x_53:
[----:B------:R-:W-:Y:S05]  /*3cd0*/  BRA.U !UP0, `(.L_x_71) ;  /* 0x0000001508547547 */ /* 0x000fea000b800000 */
[----:B------:R-:W1:Y:S01]  /*3ce0*/  LDC R0, c[0x0][0xd30] ;  /* 0x00034c00ff007b82 */ /* 0x000e620000000800 */
[----:B------:R-:W-:Y:S01]  /*3cf0*/  UMOV UR4, 0x400 ;  /* 0x0000040000047882 */ /* 0x000fe20000000000 */
[----:B------:R-:W-:Y:S01]  /*3d00*/  HFMA2 R34, -RZ, RZ, 0, 0 ;  /* 0x00000000ff227431 */ /* 0x000fe200000001ff */
[----:B------:R-:W-:Y:S01]  /*3d10*/  ULEA UR4, UR37, UR4, 0x18 ;  /* 0x0000000425047291 */ /* 0x000fe2000f8ec0ff */
[----:B------:R-:W-:Y:S01]  /*3d20*/  IMAD.MOV.U32 R37, RZ, RZ, 0x1 ;  /* 0x00000001ff257424 */ /* 0x000fe200078e00ff */
[----:B------:R-:W-:Y:S01]  /*3d30*/  UISETP.NE.AND UP0, UPT, UR8, 0x2, UPT ;  /* 0x000000020800788c */ /* 0x000fe2000bf05270 */
[----:B------:R-:W-:Y:S01]  /*3d40*/  IMAD.MOV.U32 R36, RZ, RZ, RZ ;  /* 0x000000ffff247224 */ /* 0x000fe200078e00ff */
[----:B------:R-:W-:Y:S01]  /*3d50*/  UIADD3 UR5, UPT, UPT, UR4, 0xb8, URZ ;  /* 0x000000b804057890 */ /* 0x000fe2000fffe0ff */
[----:B------:R-:W2:Y:S01]  /*3d60*/  LDC R27, c[0x0][0x370] ;  /* 0x0000dc00ff1b7b82 */ /* 0x000ea20000000800 */
[----:B-----5:R-:W-:Y:S01]  /*3d70*/  MOV R32, 0x2000 ;  /* 0x0000200000207802 */ /* 0x020fe20000000f00 */
[----:B------:R-:W-:-:S02]  /*3d80*/  UPLOP3.LUT UP1, UPT, UPT, UPT, UPT, 0x40, 0x4 ;  /* 0x000000000004789c */ /* 0x000fc40003f2e870 */
[----:B------:R-:W-:Y:S02]  /*3d90*/  USEL UR6, URZ, 0x1, UP0 ;  /* 0x00000001ff067887 */ /* 0x000fe40008000000 */
[----:B------:R-:W-:Y:S02]  /*3da0*/  UIADD3 UR57, UPT, UPT, UR4, 0xa0, URZ ;  /* 0x000000a004397890 */ /* 0x000fe4000fffe0ff */
[----:B------:R-:W4:Y:S01]  /*3db0*/  LDC R8, c[0x0][0xd0c] ;  /* 0x00034300ff087b82 */ /* 0x000f220000000800 */
[----:B------:R-:W-:Y:S02]  /*3dc0*/  UIADD3 UR49, UPT, UPT, UR4, 0xa8, URZ ;  /* 0x000000a804317890 */ /* 0x000fe4000fffe0ff */
[----:B------:R-:W-:Y:S02]  /*3dd0*/  UIADD3 UR41, UPT, UPT, UR4, 0xb0, URZ ;  /* 0x000000b004297890 */ /* 0x000fe4000fffe0ff */
[----:B------:R-:W-:-:S03]  /*3de0*/  UPRMT UR5, UR37, 0x654, UR5 ;  /* 0x0000065425057896 */ /* 0x000fc60008000005 */
[----:B------:R-:W2:Y:S01]  /*3df0*/  LDC R21, c[0x0][0xd20] ;  /* 0x00034800ff157b82 */ /* 0x000ea20000000800 */
[----:B-1----:R-:W-:-:S07]  /*3e00*/  ISETP.NE.AND P1, PT, R0, 0x1, PT ;  /* 0x000000010000780c */ /* 0x002fce0003f25270 */
[----:B------:R-:W1:Y:S08]  /*3e10*/  LDC.64 R38, c[0x0][0x348] ;  /* 0x0000d200ff267b82 */ /* 0x000e700000000a00 */
[----:B------:R-:W1:Y:S08]  /*3e20*/  LDC.64 R18, c[0x0][0xa88] ;  /* 0x0002a200ff127b82 */ /* 0x000e700000000a00 */
[----:B------:R-:W1:Y:S08]  /*3e30*/  LDC.64 R24, c[0x0][0xd10] ;  /* 0x00034400ff187b82 */ /* 0x000e700000000a00 */
[----:B------:R-:W1:Y:S08]  /*3e40*/  LDC.64 R6, c[0x0][0xd18] ;  /* 0x00034600ff067b82 */ /* 0x000e700000000a00 */
[----:B------:R-:W1:Y:S08]  /*3e50*/  LDC.64 R4, c[0x0][0xd28] ;  /* 0x00034a00ff047b82 */ /* 0x000e700000000a00 */
[----:B------:R-:W1:Y:S08]  /*3e60*/  LDC.64 R22, c[0x0][0xa90] ;  /* 0x0002a400ff167b82 */ /* 0x000e700000000a00 */
[----:B--2-4-:R-:W1:Y:S02]  /*3e70*/  LDC R26, c[0x0][0x374] ;  /* 0x0000dd00ff1a7b82 */ /* 0x014e640000000800 */
.L_x_82:
[----:B------:R-:W-:Y:S02]  /*3e80*/  LEA R0, R36, UR4, 0x3 ;  /* 0x0000000424007c11 */ /* 0x000fe4000f8e18ff */
[----:B------:R-:W-:Y:S02]  /*3e90*/  SHF.L.U32 R3, R34, 0x1f, RZ ;  /* 0x0000001f22037819 */ /* 0x000fe400000006ff */
[----:B------:R-:W-:Y:S02]  /*3ea0*/  LEA R28, R36, UR4, 0x4 ;  /* 0x00000004241c7c11 */ /* 0x000fe4000f8e20ff */
[----:B------:R-:W2:Y:S02]  /*3eb0*/  SYNCS.PHASECHK.TRANS64.TRYWAIT P0, [R0+URZ+0xf0], R3 ;  /* 0x0000f003000075a7 */ /* 0x000ea400080011ff */
[----:B--2-4-:R-:W-:Y:S05]  /*3ec0*/  @!P0 BRA `(.L_x_72) ;  /* 0x0000005000f08947 */ /* 0x014fea0003800000 */
.L_x_169:
[----:B---3--:R-:W-:Y:S01]  /*3ed0*/  ISETP.GE.AND P0, PT, R2, 0x1, PT ;  /* 0x000000010200780c */ /* 0x008fe20003f06270 */
[----:B------:R-:W3:Y:S01]  /*3ee0*/  LDS.128 R28, [R28+0x160] ;  /* 0x000160001c1c7984 */ /* 0x000ee20000000c00 */
[----:B--2---:R-:W-:Y:S01]  /*3ef0*/  VIADD R0, R0, 0x100 ;  /* 0x0000010000007836 */ /* 0x004fe20000000000 */
[----:B------:R-:W-:Y:S01]  /*3f00*/  @!PT LDS RZ, [RZ] ;  /* 0x00000000fffff984 */ /* 0x000fe20000000800 */
[----:B------:R-:W-:Y:S01]  /*3f10*/  @!PT LDS RZ, [RZ] ;  /* 0x00000000fffff984 */ /* 0x000fe20000000800 */
[----:B------:R-:W-:Y:S01]  /*3f20*/  @!PT LDS RZ, [RZ] ;  /* 0x00000000fffff984 */ /* 0x000fe20000000800 */
[----:B------:R-:W-:Y:S01]  /*3f30*/  @!PT LDS RZ, [RZ] ;  /* 0x00000000fffff984 */ /* 0x000fe20000000800 */
[----:B------:R2:W-:Y:S06]  /*3f40*/  MEMBAR.ALL.CTA ;  /* 0x0000000000007992 */ /* 0x0005ec0000008000 */
[----:B--2---:R-:W2:Y:S01]  /*3f50*/  FENCE.VIEW.ASYNC.S ;  /* 0x00000000000073c6 */ /* 0x004ea20000000000 */
[----:B------:R-:W-:Y:S04]  /*3f60*/  PRMT R0, RZ, 0x654, R0 ;  /* 0x00000654ff007816 */ /* 0x000fe80000000000 */
[----:B--2---:R2:W-:Y:S01]  /*3f70*/  SYNCS.ARRIVE.TRANS64.RED.A1T0 RZ, [R0+URZ], RZ ;  /* 0x000000ff00ff79a7 */ /* 0x0045e200081004ff */
[----:B---3--:R-:W-:Y:S11]  /*3f80*/  LOP3.LUT P3, RZ, R30, 0x1, RZ, 0xc0, !PT ;  /* 0x000000011eff7812 */ /* 0x008ff6000786c0ff */
[----:B------:R-:W-:Y:S02]  /*3f90*/  @!UPT UIADD3 URZ, UPT, UPT, URZ, URZ, URZ ;  /* 0x000000fffffff290 */ /* 0x000fe4000fffe0ff */
[----:B------:R-:W-:Y:S02]  /*3fa0*/  @P3 MOV R13, R28 ;  /* 0x0000001c000d3202 */ /* 0x000fe40000000f00 */
[----:B------:R-:W-:Y:S01]  /*3fb0*/  @P3 LOP3.LUT R10, R29, 0xffff, RZ, 0xc0, !PT ;  /* 0x0000ffff1d0a3812 */ /* 0x000fe200078ec0ff */
[----:B--2---:R-:W-:Y:S06]  /*3fc0*/  @!P0 BRA `(.L_x_73) ;  /* 0x0000000000a48947 */ /* 0x004fec0003800000 */
[----:B-1----:R-:W-:Y:S01]  /*3fd0*/  IMAD.HI.U32 R42, R26, R7, RZ ;  /* 0x000000071a2a7227 */ /* 0x002fe200078e00ff */
[----:B------:R-:W-:Y:S02]  /*3fe0*/  ISETP.NE.AND P0, PT, R6, 0x1, PT ;  /* 0x000000010600780c */ /* 0x000fe40003f05270 */
[----:B------:R-:W-:Y:S01]  /*3ff0*/  ISETP.NE.AND P2, PT, R2, 0x1, PT ;  /* 0x000000010200780c */ /* 0x000fe20003f45270 */
[-C--:B------:R-:W-:Y:S01]  /*4000*/  IMAD.HI.U32 R40, R27, R24.reuse, RZ ;  /* 0x000000181b287227 */ /* 0x080fe200078e00ff */
[----:B------:R-:W-:Y:S02]  /*4010*/  SHF.R.U32.HI R41, RZ, R21, R42 ;  /* 0x00000015ff297219 */ /* 0x000fe4000001162a */
[----:B------:R-:W-:Y:S01]  /*4020*/  ISETP.NE.AND P4, PT, R8, 0x1, PT ;  /* 0x000000010800780c */ /* 0x000fe20003f85270 */
[----:B------:R-:W-:Y:S01]  /*4030*/  IMAD.HI.U32 R46, R10, R7, RZ ;  /* 0x000000070a2e7227 */ /* 0x000fe200078e00ff */
[----:B------:R-:W-:Y:S02]  /*4040*/  SHF.R.U32.HI R40, RZ, R25, R40 ;  /* 0x00000019ff287219 */ /* 0x000fe40000011628 */
[----:B------:R-:W-:Y:S01]  /*4050*/  SEL R3, R26, R41, !P0 ;  /* 0x000000291a037207 */ /* 0x000fe20004000000 */
[----:B------:R-:W-:Y:S01]  /*4060*/  IMAD.HI.U32 R42, R13, R24, RZ ;  /* 0x000000180d2a7227 */ /* 0x000fe200078e00ff */
[----:B------:R-:W-:Y:S02]  /*4070*/  SEL R11, R27, R40, !P4 ;  /* 0x000000281b0b7207 */ /* 0x000fe40006000000 */
[----:B------:R-:W-:Y:S01]  /*4080*/  SHF.R.U32.HI R41, RZ, R21, R46 ;  /* 0x00000015ff297219 */ /* 0x000fe2000001162e */
[-C--:B------:R-:W-:Y:S01]  /*4090*/  IMAD.HI.U32 R44, R3, R4.reuse, RZ ;  /* 0x00000004032c7227 */ /* 0x080fe200078e00ff */
[----:B------:R-:W-:Y:S02]  /*40a0*/  SHF.R.U32.HI R42, RZ, R25, R42 ;  /* 0x00000019ff2a7219 */ /* 0x000fe4000001162a */
[----:B------:R-:W-:Y:S01]  /*40b0*/  SEL R9, R10, R41, !P0 ;  /* 0x000000290a097207 */ /* 0x000fe20004000000 */
[-C--:B------:R-:W-:Y:S01]  /*40c0*/  IMAD.HI.U32 R40, R11, R4.reuse, RZ ;  /* 0x000000040b287227 */ /* 0x080fe200078e00ff */
[-C--:B------:R-:W-:Y:S03]  /*40d0*/  @P2 SHF.R.U32.HI R3, RZ, R5.reuse, R44 ;  /* 0x00000005ff032219 */ /* 0x080fe6000001162c */
[----:B------:R-:W-:Y:S01]  /*40e0*/  IMAD.HI.U32 R16, R9, R4, RZ ;  /* 0x0000000409107227 */ /* 0x000fe200078e00ff */
[----:B------:R-:W-:Y:S03]  /*40f0*/  @P2 SHF.R.U32.HI R11, RZ, R5, R40 ;  /* 0x00000005ff0b2219 */ /* 0x000fe60000011628 */
[C---:B------:R-:W-:Y:S01]  /*4100*/  IMAD R12, R2.reuse, R3, RZ ;  /* 0x00000003020c7224 */ /* 0x040fe200078e02ff */
[----:B------:R-:W-:Y:S01]  /*4110*/  SEL R3, R13, R42, !P4 ;  /* 0x0000002a0d037207 */ /* 0x000fe20006000000 */
[C---:B------:R-:W-:Y:S01]  /*4120*/  IMAD R14, R2.reuse, R11, RZ ;  /* 0x0000000b020e7224 */ /* 0x040fe200078e02ff */
[----:B------:R-:W-:Y:S02]  /*4130*/  SHF.R.U32.HI R16, RZ, R5, R16 ;  /* 0x00000005ff107219 */ /* 0x000fe40000011610 */
[C---:B------:R-:W-:Y:S02]  /*4140*/  ISETP.GE.AND P0, PT, R9.reuse, R12, PT ;  /* 0x0000000c0900720c */ /* 0x040fe40003f06270 */
[----:B------:R-:W-:Y:S02]  /*4150*/  SEL R17, R9, R16, !P2 ;  /* 0x0000001009117207 */ /* 0x000fe40005000000 */
[C---:B------:R-:W-:Y:S03]  /*4160*/  ISETP.GE.OR P0, PT, R3.reuse, R14, P0 ;  /* 0x0000000e0300720c */ /* 0x040fe60000706670 */
[----:B------:R-:W-:Y:S04]  /*4170*/  IMAD.MOV R15, RZ, RZ, -R17 ;  /* 0x000000ffff0f7224 */ /* 0x000fe800078e0a11 */
[----:B------:R-:W-:Y:S06]  /*4180*/  IMAD R15, R2, R15, R9 ;  /* 0x0000000f020f7224 */ /* 0x000fec00078e0209 */
[C---:B------:R-:W-:Y:S05]  /*4190*/  @!P0 IMAD.HI.U32 R12, R3.reuse, R4, RZ ;  /* 0x00000004030c8227 */ /* 0x040fea00078e00ff */
[----:B------:R-:W-:Y:S04]  /*41a0*/  @!P0 SHF.R.U32.HI R12, RZ, R5, R12 ;  /* 0x00000005ff0c8219 */ /* 0x000fe8000001160c */
[----:B------:R-:W-:Y:S01]  /*41b0*/  @!P0 SEL R0, R3, R12, !P2 ;  /* 0x0000000c03008207 */ /* 0x000fe20005000000 */
[----:B------:R-:W-:Y:S03]  /*41c0*/  IMAD.MOV R12, RZ, RZ, -R3 ;  /* 0x000000ffff0c7224 */ /* 0x000fe600078e0a03 */
[----:B------:R-:W-:Y:S01]  /*41d0*/  @!P0 IADD3 R16, PT, PT, R17, -R0, RZ ;  /* 0x8000000011108210 */ /* 0x000fe20007ffe0ff */
[----:B------:R-:W-:Y:S01]  /*41e0*/  @!P0 IMAD R0, R11, R15, R0 ;  /* 0x0000000f0b008224 */ /* 0x000fe200078e0200 */
[----:B------:R-:W-:Y:S01]  /*41f0*/  IADD3 R11, PT, PT, -R9, RZ, RZ ;  /* 0x000000ff090b7210 */ /* 0x000fe20007ffe1ff */
[----:B------:R-:W-:Y:S02]  /*4200*/  IMAD R13, R8, R12, R13 ;  /* 0x0000000c080d7224 */ /* 0x000fe400078e020d */
[----:B------:R-:W-:Y:S02]  /*4210*/  @!P0 IMAD R9, R16, R2, R3 ;  /* 0x0000000210098224 */ /* 0x000fe400078e0203 */
[----:B------:R-:W-:Y:S02]  /*4220*/  @!P0 IMAD.MOV.U32 R3, RZ, RZ, R0 ;  /* 0x000000ffff038224 */ /* 0x000fe400078e0000 */
[----:B------:R-:W-:Y:S02]  /*4230*/  IMAD R10, R6, R11, R10 ;  /* 0x0000000b060a7224 */ /* 0x000fe400078e020a */
[----:B------:R-:W-:Y:S02]  /*4240*/  IMAD R13, R3, R8, R13 ;  /* 0x00000008030d7224 */ /* 0x000fe400078e020d */
[----:B------:R-:W-:Y:S02]  /*4250*/  IMAD R10, R9, R6, R10 ;  /* 0x00000006090a7224 */ /* 0x000fe400078e020a */
.L_x_73:
[----:B------:R-:W-:Y:S05]  /*4260*/  BRA.U UP1, `(.L_x_74) ;  /* 0x0000000101107547 */ /* 0x000fea000b800000 */
[----:B------:R-:W-:Y:S04]  /*4270*/  MOV R0, UR6 ;  /* 0x0000000600007c02 */ /* 0x000fe80008000f00 */
[----:B------:R-:W-:Y:S04]  /*4280*/  SHF.L.U32 R3, R0, 0x1f, RZ ;  /* 0x0000001f00037819 */ /* 0x000fe800000006ff */
[----:B------:R-:W2:Y:S02]  /*4290*/  SYNCS.PHASECHK.TRANS64.TRYWAIT P0, [UR4+0xe8], R3 ;  /* 0x0000e803ff0075a7 */ /* 0x000ea40008001104 */
[----:B--2---:R-:W-:Y:S05]  /*42a0*/  @!P0 BRA `(.L_x_75) ;  /* 0x00000050000c8947 */ /* 0x004fea0003800000 */
.L_x_74:
[----:B-1----:R-:W-:Y:S01]  /*42b0*/  ISETP.NE.U32.AND P0, PT, R22, RZ, PT ;  /* 0x000000ff1600720c */ /* 0x002fe20003f05070 */
[----:B------:R-:W-:Y:S01]  /*42c0*/  USHF.L.U32 UR58, UR11, 0x7, URZ ;  /* 0x000000070b3a7899 */ /* 0x000fe200080006ff */
[----:B------:R-:W-:Y:S02]  /*42d0*/  R2UR UR59, R20 ;  /* 0x00000000143b72ca */ /* 0x000fe400000e0000 */
[----:B------:R-:W-:Y:S02]  /*42e0*/  ISETP.NE.AND.EX P0, PT, R23, RZ, PT, P0 ;  /* 0x000000ff1700720c */ /* 0x000fe40003f05300 */
[----:B------:R-:W-:Y:S02]  /*42f0*/  ISETP.NE.U32.AND P2, PT, R22, RZ, PT ;  /* 0x000000ff1600720c */ /* 0x000fe40003f45070 */
[----:B------:R-:W-:Y:S02]  /*4300*/  SHF.L.U32 R11, R37, 0x1f, RZ ;  /* 0x0000001f250b7819 */ /* 0x000fe400000006ff */
[----:B------:R-:W-:Y:S05]  /*4310*/  ISETP.NE.AND.EX P2, PT, R23, RZ, PT, P2 ;  /* 0x000000ff1700720c */ /* 0x000fea0003f45320 */
[----:B------:R-:W-:Y:S02]  /*4320*/  USHF.L.U32 UR59, UR59, 0x6, URZ ;  /* 0x000000063b3b7899 */ /* 0x000fe400080006ff */
[----:B------:R-:W-:Y:S10]  /*4330*/  @!P0 BRA `(.L_x_76) ;  /* 0x00000000002c8947 */ /* 0x000ff40003800000 */
[----:B------:R-:W-:Y:S01]  /*4340*/  ISETP.NE.U32.AND P0, PT, R18, RZ, PT ;  /* 0x000000ff1200720c */ /* 0x000fe20003f05070 */
[----:B------:R-:W-:Y:S03]  /*4350*/  IMAD.MOV.U32 R63, RZ, RZ, 0x1 ;  /* 0x00000001ff3f7424 */ /* 0x000fe600078e00ff */
[----:B------:R-:W-:Y:S11]  /*4360*/  ISETP.NE.AND.EX P0, PT, R19, RZ, PT, P0 ;  /* 0x000000ff1300720c */ /* 0x000ff60003f05300 */
[----:B------:R-:W-:Y:S02]  /*4370*/  @!UPT UIADD3 URZ, UPT, UPT, URZ, URZ, URZ ;  /* 0x000000fffffff290 */ /* 0x000fe4000fffe0ff */
[----:B------:R-:W1:Y:S01]  /*4380*/  @P0 LDC.64 R14, c[0x0][0xa88] ;  /* 0x0002a200ff0e0b82 */ /* 0x000e620000000a00 */
[----:B--2---:R-:W-:Y:S04]  /*4390*/  @P0 IMAD R0, R22, UR36, RZ ;  /* 0x0000002416000c24 */ /* 0x004fe8000f8e02ff */
[----:B-1----:R-:W-:Y:S04]  /*43a0*/  @P0 IMAD.WIDE R14, R0, 0x4, R14 ;  /* 0x00000004000e0825 */ /* 0x002fe800078e020e */
[----:B------:R-:W-:Y:S01]  /*43b0*/  HFMA2 R0, -RZ, RZ, 0, 5.9604644775390625e-08 ;  /* 0x00000001ff007431 */ /* 0x000fe200000001ff */
[----:B------:R1:W5:Y:S04]  /*43c0*/  @P0 LDG.E R35, desc[UR38][R14.64] ;  /* 0x000000260e230981 */ /* 0x000368000c1e1900 */
[----:B------:R-:W-:Y:S01]  /*43d0*/  @!P0 PRMT R63, R0, 0x7610, R63 ;  /* 0x00007610003f8816 */ /* 0x000fe2000000003f */
[----:B-1----:R-:W3:Y:S06]  /*43e0*/  @!P0 LDC R35, c[0x0][0xa80] ;  /* 0x0002a000ff238b82 */ /* 0x002eec0000000800 */
.L_x_76:
[----:B---3-5:R-:W-:Y:S01]  /*43f0*/  @!P2 FSETP.EQ.AND P0, PT, R35, RZ, PT ;  /* 0x000000ff2300a20b */ /* 0x028fe20003f02000 */
[----:B------:R-:W-:Y:S01]  /*4400*/  @!UPT UIADD3 URZ, UPT, UPT, URZ, URZ, URZ ;  /* 0x000000fffffff290 */ /* 0x000fe2000fffe0ff */
[----:B------:R-:W-:Y:S11]  /*4410*/  @!P2 BRA `(.L_x_77) ;  /* 0x000000000018a947 */ /* 0x000ff60003800000 */
[----:B------:R-:W-:Y:S02]  /*4420*/  LOP3.LUT P2, RZ, R63, 0xff, RZ, 0xc0, !PT ;  /* 0x000000ff3fff7812 */ /* 0x000fe4000784c0ff */
[----:B------:R-:W-:Y:S04]  /*4430*/  ISETP.NE.U32.AND P0, PT, R18, RZ, PT ;  /* 0x000000ff1200720c */ /* 0x000fe80003f05070 */
[----:B------:R-:W-:Y:S04]  /*4440*/  ISETP.NE.AND.EX P0, PT, R19, RZ, PT, P0 ;  /* 0x000000ff1300720c */ /* 0x000fe80003f05300 */
[----:B------:R-:W-:Y:S03]  /*4450*/  PLOP3.LUT P0, PT, P0, PT, PT, 0x8, 0x80 ;  /* 0x000000000080781c */ /* 0x000fe6000070e170 */
[----:B------:R-:W-:Y:S11]  /*4460*/  @P2 FSETP.EQ.AND P0, PT, R35, RZ, PT ;  /* 0x000000ff2300220b */ /* 0x000ff60003f02000 */
[----:B------:R-:W-:Y:S02]  /*4470*/  @!UPT UIADD3 URZ, UPT, UPT, URZ, URZ, URZ ;  /* 0x000000fffffff290 */ /* 0x000fe4000fffe0ff */
.L_x_77:
[----:B------:R-:W1:Y:S01]  /*4480*/  SYNCS.PHASECHK.TRANS64.TRYWAIT P2, [UR4+0xc0], R11 ;  /* 0x0000c00bff0075a7 */ /* 0x000e620008041104 */
[----:B------:R-:W-:Y:S04]  /*4490*/  ELECT P4, URZ, PT ;  /* 0x0000000000ff782f */ /* 0x000fe80003880000 */
[----:B------:R-:W-:Y:S11]  /*44a0*/  PLOP3.LUT P4, PT, P0, P4, PT, 0xf2, 0x2f ;  /* 0x00000000002f781c */ /* 0x000ff60000789e72 */
[----:B------:R-:W-:Y:S02]  /*44b0*/  @!UPT UIADD3 URZ, UPT, UPT, URZ, URZ, URZ ;  /* 0x000000fffffff290 */ /* 0x000fe4000fffe0ff */
[----:B------:R-:W-:Y:S05]  /*44c0*/  @!P4 IADD3 R9, P0, PT, R38, 0x780, RZ ;  /* 0x000007802609c810 */ /* 0x000fea0007f1e0ff */
[----:B--2---:R-:W-:Y:S01]  /*44d0*/  @!P4 IMAD.X R3, RZ, RZ, R39, P0 ;  /* 0x000000ffff03c224 */ /* 0x004fe200000e0627 */
[----:B-1----:R-:W-:Y:S07]  /*44e0*/  @!P2 BRA `(.L_x_78) ;  /* 0x0000004c0094a947 */ /* 0x002fee0003800000 */
.L_x_172:
[----:B------:R-:W-:Y:S01]  /*44f0*/  @!P4 R2UR UR8, R9 ;  /* 0x000000000908c2ca */ /* 0x000fe200000e0000 */
[----:B------:R-:W-:Y:S01]  /*4500*/  VOTEU.ALL UP3, P4 ;  /* 0x0000000000ff7886 */ /* 0x000fe20002060000 */
[----:B------:R-:W-:Y:S01]  /*4510*/  @!P4 R2UR UR7, R3 ;  /* 0x000000000307c2ca */ /* 0x000fe200000e0000 */
[----:B------:R-:W-:Y:S01]  /*4520*/  VOTEU.ALL UP2, P4 ;  /* 0x0000000000ff7886 */ /* 0x000fe20002040000 */
[----:B------:R-:W-:Y:S01]  /*4530*/  UMOV UR14, 0x0 ;  /* 0x00000000000e7882 */ /* 0x000fe20000000000 */
[----:B------:R-:W-:Y:S01]  /*4540*/  UMOV UR15, 0x10000000 ;  /* 0x10000000000f7882 */ /* 0x000fe20000000000 */
[----:B------:R-:W-:Y:S01]  /*4550*/  @!UP3 UIADD3 UR56, UPT, UPT, UR4, 0x200, URZ ;  /* 0x000002000438b890 */ /* 0x000fe2000fffe0ff */
[----:B-1----:R-:W-:Y:S01]  /*4560*/  @!P4 IMAD.MOV.U32 R0, RZ, RZ, 0x2000 ;  /* 0x00002000ff00c424 */ /* 0x002fe200078e00ff */
[----:B------:R-:W-:Y:S01]  /*4570*/  UMOV UR60, UR36 ;  /* 0x00000024003c7c82 */ /* 0x000fe20008000000 */
[----:B------:R-:W-:Y:S01]  /*4580*/  @!UP3 UIADD3 UR26, UPT, UPT, UR58, 0x20, URZ ;  /* 0x000000203a1ab890 */ /* 0x000fe2000fffe0ff */
[----:B------:R-:W-:Y:S01]  /*4590*/  @!P4 IADD3 R9, P0, PT, R38, 0x780, RZ ;  /* 0x000007802609c810 */ /* 0x000fe20007f1e0ff */
[----:B------:R-:W-:Y:S02]  /*45a0*/  @!UP3 UIADD3 UR24, UPT, UPT, UR4, 0xa00, URZ ;  /* 0x00000a000418b890 */ /* 0x000fe4000fffe0ff */
[----:B------:R-:W-:Y:S01]  /*45b0*/  IMAD.U32 R14, RZ, RZ, UR8 ;  /* 0x00000008ff0e7e24 */ /* 0x000fe2000f8e00ff */
[----:B------:R-:W-:Y:S01]  /*45c0*/  VOTEU.ALL UP1, P4 ;  /* 0x0000000000ff7886 */ /* 0x000fe20002020000 */
[----:B------:R-:W-:Y:S01]  /*45d0*/  IMAD.U32 R15, RZ, RZ, UR7 ;  /* 0x00000007ff0f7e24 */ /* 0x000fe2000f8e00ff */
[----:B------:R-:W-:Y:S01]  /*45e0*/  UMOV UR25, UR57 ;  /* 0x0000003900197c82 */ /* 0x000fe20008000000 */
[----:B------:R-:W-:Y:S01]  /*45f0*/  UMOV UR27, UR59 ;  /* 0x0000003b001b7c82 */ /* 0x000fe20008000000 */
[----:B------:R-:W-:Y:S01]  /*4600*/  @!P4 R2UR UR22, R14 ;  /* 0x000000000e16c2ca */ /* 0x000fe200000e0000 */
[----:B------:R-:W-:Y:S01]  /*4610*/  UMOV UR28, UR36 ;  /* 0x00000024001c7c82 */ /* 0x000fe20008000000 */
[----:B------:R-:W-:Y:S01]  /*4620*/  @!P4 R2UR UR23, R15 ;  /* 0x000000000f17c2ca */ /* 0x000fe200000e0000 */
[----:B------:R-:W-:Y:S01]  /*4630*/  @!UP3 UIADD3 UR18, UPT, UPT, UR58, 0x40, URZ ;  /* 0x000000403a12b890 */ /* 0x000fe2000fffe0ff */
[----:B------:R-:W-:Y:S01]  /*4640*/  @!P4 IMAD.X R3, RZ, RZ, R39, P0 ;  /* 0x000000ffff03c224 */ /* 0x000fe200000e0627 */
[----:B------:R-:W-:Y:S01]  /*4650*/  @!UP3 UIADD3 UR16, UPT, UPT, UR4, 0x1200, URZ ;  /* 0x000012000410b890 */ /* 0x000fe2000fffe0ff */
[----:B------:R-:W-:Y:S01]  /*4660*/  VOTEU.ALL UP0, P4 ;  /* 0x0000000000ff7886 */ /* 0x000fe20002000000 */
[----:B------:R-:W-:Y:S01]  /*4670*/  UMOV UR17, UR57 ;  /* 0x0000003900117c82 */ /* 0x000fe20008000000 */
[----:B------:R-:W-:Y:S01]  /*4680*/  UMOV UR19, UR59 ;  /* 0x0000003b00137c82 */ /* 0x000fe20008000000 */
[----:B------:R-:W-:Y:S01]  /*4690*/  UMOV UR20, UR36 ;  /* 0x0000002400147c82 */ /* 0x000fe20008000000 */
[----:B------:R-:W-:Y:S02]  /*46a0*/  @!UP3 UIADD3 UR10, UPT, UPT, UR58, 0x60, URZ ;  /* 0x000000603a0ab890 */ /* 0x000fe4000fffe0ff */
[----:B------:R-:W-:Y:S03]  /*46b0*/  @!UP3 UIADD3 UR8, UPT, UPT, UR4, 0x1a00, URZ ;  /* 0x00001a000408b890 */ /* 0x000fe6000fffe0ff */
[----:B------:R1:W-:Y:S01]  /*46c0*/  @!UP2 UTMALDG.3D [UR56], [UR22], desc[UR14] ;  /* 0x00000e381600a5b4 */ /* 0x0003e20008011000 */
[----:B------:R-:W-:Y:S01]  /*46d0*/  UMOV UR9, UR57 ;  /* 0x0000003900097c82 */ /* 0x000fe20008000000 */
[----:B------:R-:W-:Y:S01]  /*46e0*/  UMOV UR11, UR59 ;  /* 0x0000003b000b7c82 */ /* 0x000fe20008000000 */
[----:B------:R-:W-:Y:S01]  /*46f0*/  UMOV UR12, UR36 ;  /* 0x00000024000c7c82 */ /* 0x000fe20008000000 */
[----:B------:R-:W-:Y:S01]  /*4700*/  UPRMT UR7, UR37, 0x654, UR57 ;  /* 0x0000065425077896 */ /* 0x000fe20008000039 */
[----:B------:R1:W-:Y:S01]  /*4710*/  @!UP1 UTMALDG.3D [UR24], [UR22], desc[UR14] ;  /* 0x00000e18160095b4 */ /* 0x0003e20008011000 */
[----:B------:R-:W-:Y:S01]  /*4720*/  VOTEU.ALL UP1, P4 ;  /* 0x0000000000ff7886 */ /* 0x000fe20002020000 */
[----:B------:R1:W-:Y:S04]  /*4730*/  @!UP0 UTMALDG.3D [UR16], [UR22], desc[UR14] ;  /* 0x00000e10160085b4 */ /* 0x0003e80008011000 */
[----:B------:R1:W-:Y:S01]  /*4740*/  @!UP1 UTMALDG.3D [UR8], [UR22], desc[UR14] ;  /* 0x00000e08160095b4 */ /* 0x0003e20008011000 */
[----:B------:R1:W-:Y:S01]  /*4750*/  @!P4 SYNCS.ARRIVE.TRANS64.RED.A0TR RZ, [UR4+0xa0], R0 ;  /* 0x0000a000ffffc9a7 */ /* 0x0003e20008300404 */
[----:B------:R-:W-:Y:S01]  /*4760*/  SYNCS.ARRIVE.TRANS64.RED.A1T0 RZ, [UR7], RZ ;  /* 0x000000ffffff79a7 */ /* 0x000fe20008100407 */
[----:B------:R-:W2:Y:S02]  /*4770*/  SYNCS.PHASECHK.TRANS64.TRYWAIT P2, [UR4+0xc8], R11 ;  /* 0x0000c80bff0075a7 */ /* 0x000ea40008041104 */
[----:B-12---:R-:W-:Y:S05]  /*4780*/  @!P2 BRA `(.L_x_79) ;  /* 0x0000004c0004a947 */ /* 0x006fea0003800000 */
.L_x_174:
        /* <DEDUP_REMOVED lines=8> */
[----:B------:R-:W-:Y:S01]  /*4810*/  @!UP3 UIADD3 UR48, UPT, UPT, UR4, 0x2200, URZ ;  /* 0x000022000430b890 */ /* 0x000fe2000fffe0ff */
[----:B------:R-:W-:Y:S01]  /*4820*/  @!P4 IADD3 R40, P0, PT, R38, 0x780, RZ ;  /* 0x000007802628c810 */ /* 0x000fe20007f1e0ff */
[----:B------:R-:W-:Y:S01]  /*4830*/  UMOV UR50, UR58 ;  /* 0x0000003a00327c82 */ /* 0x000fe20008000000 */
[----:B------:R-:W-:Y:S01]  /*4840*/  UMOV UR52, UR36 ;  /* 0x0000002400347c82 */ /* 0x000fe20008000000 */
[----:B------:R-:W-:Y:S01]  /*4850*/  @!UP3 UIADD3 UR26, UPT, UPT, UR58, 0x20, URZ ;  /* 0x000000203a1ab890 */ /* 0x000fe2000fffe0ff */
[----:B------:R-:W-:Y:S01]  /*4860*/  IMAD.U32 R14, RZ, RZ, UR8 ;  /* 0x00000008ff0e7e24 */ /* 0x000fe2000f8e00ff */
[----:B------:R-:W-:Y:S01]  /*4870*/  @!UP3 UIADD3 UR24, UPT, UPT, UR4, 0x2a00, URZ ;  /* 0x00002a000418b890 */ /* 0x000fe2000fffe0ff */
[----:B------:R-:W-:Y:S01]  /*4880*/  IMAD.U32 R15, RZ, RZ, UR7 ;  /* 0x00000007ff0f7e24 */ /* 0x000fe2000f8e00ff */
[----:B------:R-:W-:Y:S01]  /*4890*/  VOTEU.ALL UP1, P4 ;  /* 0x0000000000ff7886 */ /* 0x000fe20002020000 */
[----:B------:R-:W-:Y:S01]  /*48a0*/  UMOV UR25, UR49 ;  /* 0x0000003100197c82 */ /* 0x000fe20008000000 */
[----:B------:R-:W-:Y:S01]  /*48b0*/  @!P4 R2UR UR22, R14 ;  /* 0x000000000e16c2ca */ /* 0x000fe200000e0000 */
[----:B------:R-:W-:Y:S01]  /*48c0*/  UMOV UR28, UR36 ;  /* 0x00000024001c7c82 */ /* 0x000fe20008000000 */
[----:B------:R-:W-:Y:S01]  /*48d0*/  @!P4 R2UR UR23, R15 ;  /* 0x000000000f17c2ca */ /* 0x000fe200000e0000 */
[----:B------:R-:W-:Y:S01]  /*48e0*/  UMOV UR27, UR51 ;  /* 0x00000033001b7c82 */ /* 0x000fe20008000000 */
        /* <DEDUP_REMOVED lines=8> */
[----:B------:R-:W-:Y:S02]  /*4970*/  @!UP3 UIADD3 UR8, UPT, UPT, UR4, 0x3a00, URZ ;  /* 0x00003a000408b890 */ /* 0x000fe4000fffe0ff */
        /* <DEDUP_REMOVED lines=13> */
.L_x_176:
[----:B------:R-:W2:Y:S01]  /*4a50*/  LDC.64 R16, c[0x0][0xd10] ;  /* 0x00034400ff107b82 */ /* 0x000ea20000000a00 */
[----:B------:R-:W-:Y:S01]  /*4a60*/  @!P4 R2UR UR8, R40 ;  /* 0x000000002808c2ca */ /* 0x000fe200000e0000 */
[----:B------:R-:W-:Y:S01]  /*4a70*/  VOTEU.ALL UP3, P4 ;  /* 0x0000000000ff7886 */ /* 0x000fe20002060000 */
[----:B------:R-:W-:Y:S01]  /*4a80*/  @!P4 R2UR UR7, R20 ;  /* 0x000000001407c2ca */ /* 0x000fe200000e0000 */
[----:B------:R-:W-:Y:S01]  /*4a90*/  VOTEU.ALL UP2, P4 ;  /* 0x0000000000ff7886 */ /* 0x000fe20002040000 */
[----:B------:R-:W-:Y:S03]  /*4aa0*/  UMOV UR14, 0x0 ;  /* 0x00000000000e7882 */ /* 0x000fe60000000000 */
[----:B------:R-:W3:Y:S01]  /*4ab0*/  LDC.64 R14, c[0x0][0xd18] ;  /* 0x00034600ff0e7b82 */ /* 0x000ee20000000a00 */
[----:B------:R-:W-:Y:S01]  /*4ac0*/  @!UP3 UIADD3 UR43, UPT, UPT, UR59, 0x20, URZ ;  /* 0x000000203b2bb890 */ /* 0x000fe2000fffe0ff */
[----:B------:R-:W-:Y:S01]  /*4ad0*/  @!P4 IMAD.MOV.U32 R20, RZ, RZ, 0x2000 ;  /* 0x00002000ff14c424 */ /* 0x000fe200078e00ff */
[----:B------:R-:W-:Y:S01]  /*4ae0*/  @!UP3 UIADD3 UR40, UPT, UPT, UR4, 0x4200, URZ ;  /* 0x000042000428b890 */ /* 0x000fe2000fffe0ff */
[----:B------:R-:W-:Y:S01]  /*4af0*/  @P3 SHF.R.U32.HI R33, RZ, 0x10, R29 ;  /* 0x00000010ff213819 */ /* 0x000fe2000001161d */
[----:B------:R-:W-:Y:S03]  /*4b00*/  UMOV UR15, 0x10000000 ;  /* 0x10000000000f7882 */ /* 0x000fe60000000000 */
[----:B-1----:R-:W1:Y:S01]  /*4b10*/  @!P1 LDC R0, c[0x0][0xd20] ;  /* 0x00034800ff009b82 */ /* 0x002e620000000800 */
[----:B------:R-:W-:Y:S01]  /*4b20*/  UMOV UR42, UR58 ;  /* 0x0000003a002a7c82 */ /* 0x000fe20008000000 */
[----:B------:R-:W-:Y:S01]  /*4b30*/  IMAD.U32 R40, RZ, RZ, UR8 ;  /* 0x00000008ff287e24 */ /* 0x000fe2000f8e00ff */
[----:B------:R-:W-:Y:S05]  /*4b40*/  UMOV UR44, UR36 ;  /* 0x00000024002c7c82 */ /* 0x000fea0008000000 */
[----:B------:R-:W4:Y:S01]  /*4b50*/  @!P1 LDC R3, c[0x0][0xd0c] ;  /* 0x00034300ff039b82 */ /* 0x000f220000000800 */
[----:B------:R-:W-:Y:S01]  /*4b60*/  IMAD.U32 R41, RZ, RZ, UR7 ;  /* 0x00000007ff297e24 */ /* 0x000fe2000f8e00ff */
[----:B------:R-:W-:Y:S01]  /*4b70*/  @!UP3 UIADD3 UR26, UPT, UPT, UR58, 0x20, URZ ;  /* 0x000000203a1ab890 */ /* 0x000fe2000fffe0ff */
[----:B------:R-:W-:Y:S01]  /*4b80*/  @!P4 R2UR UR22, R40 ;  /* 0x000000002816c2ca */ /* 0x000fe200000e0000 */
[----:B------:R-:W-:Y:S01]  /*4b90*/  @!UP3 UIADD3 UR24, UPT, UPT, UR4, 0x4a00, URZ ;  /* 0x00004a000418b890 */ /* 0x000fe2000fffe0ff */
[----:B------:R-:W-:Y:S01]  /*4ba0*/  VIADD R36, R36, 0x1 ;  /* 0x0000000124247836 */ /* 0x000fe20000000000 */
[----:B------:R-:W-:Y:S01]  /*4bb0*/  @!P4 R2UR UR23, R41 ;  /* 0x000000002917c2ca */ /* 0x000fe200000e0000 */
[----:B------:R-:W-:Y:S01]  /*4bc0*/  VOTEU.ALL UP1, P4 ;  /* 0x0000000000ff7886 */ /* 0x000fe20002020000 */
[----:B------:R-:W-:Y:S01]  /*4bd0*/  UMOV UR25, UR41 ;  /* 0x0000002900197c82 */ /* 0x000fe20008000000 */
[----:B------:R-:W-:Y:S01]  /*4be0*/  UMOV UR28, UR36 ;  /* 0x00000024001c7c82 */ /* 0x000fe20008000000 */
[----:B------:R-:W-:Y:S01]  /*4bf0*/  UMOV UR27, UR43 ;  /* 0x0000002b001b7c82 */ /* 0x000fe20008000000 */
[----:B------:R-:W-:Y:S02]  /*4c00*/  @!UP3 UIADD3 UR18, UPT, UPT, UR58, 0x40, URZ ;  /* 0x000000403a12b890 */ /* 0x000fe4000fffe0ff */
[----:B------:R-:W-:Y:S01]  /*4c10*/  @!UP3 UIADD3 UR16, UPT, UPT, UR4, 0x5200, URZ ;  /* 0x000052000410b890 */ /* 0x000fe2000fffe0ff */
[----:B------:R-:W-:Y:S01]  /*4c20*/  VOTEU.ALL UP0, P4 ;  /* 0x0000000000ff7886 */ /* 0x000fe20002000000 */
[----:B------:R-:W-:Y:S01]  /*4c30*/  UMOV UR17, UR41 ;  /* 0x0000002900117c82 */ /* 0x000fe20008000000 */
[----:B------:R-:W-:Y:S01]  /*4c40*/  UMOV UR20, UR36 ;  /* 0x0000002400147c82 */ /* 0x000fe20008000000 */
[----:B------:R-:W-:Y:S02]  /*4c50*/  UMOV UR19, UR43 ;  /* 0x0000002b00137c82 */ /* 0x000fe40008000000 */
[----:B------:R1:W-:Y:S01]  /*4c60*/  @!UP2 UTMALDG.3D [UR40], [UR22], desc[UR14] ;  /* 0x00000e281600a5b4 */ /* 0x0003e20008011000 */
[----:B------:R-:W-:Y:S02]  /*4c70*/  @!UP3 UIADD3 UR10, UPT, UPT, UR58, 0x60, URZ ;  /* 0x000000603a0ab890 */ /* 0x000fe4000fffe0ff */
[----:B------:R-:W-:Y:S01]  /*4c80*/  @!UP3 UIADD3 UR8, UPT, UPT, UR4, 0x5a00, URZ ;  /* 0x00005a000408b890 */ /* 0x000fe2000fffe0ff */
[----:B------:R-:W-:Y:S01]  /*4c90*/  UMOV UR9, UR41 ;  /* 0x0000002900097c82 */ /* 0x000fe20008000000 */
[----:B------:R-:W-:Y:S01]  /*4ca0*/  UMOV UR12, UR36 ;  /* 0x00000024000c7c82 */ /* 0x000fe20008000000 */
[----:B------:R-:W-:Y:S01]  /*4cb0*/  UMOV UR11, UR43 ;  /* 0x0000002b000b7c82 */ /* 0x000fe20008000000 */
[----:B------:R1:W-:Y:S01]  /*4cc0*/  @!UP1 UTMALDG.3D [UR24], [UR22], desc[UR14] ;  /* 0x00000e18160095b4 */ /* 0x0003e20008011000 */
[----:B------:R-:W-:Y:S01]  /*4cd0*/  VOTEU.ALL UP1, P4 ;  /* 0x0000000000ff7886 */ /* 0x000fe20002020000 */
[----:B------:R-:W-:Y:S01]  /*4ce0*/  UPRMT UR7, UR37, 0x654, UR41 ;  /* 0x0000065425077896 */ /* 0x000fe20008000029 */
[----:B--2---:R-:W-:Y:S01]  /*4cf0*/  @!P1 IMAD.HI.U32 R12, R13, R16, RZ ;  /* 0x000000100d0c9227 */ /* 0x004fe200078e00ff */
[----:B---3--:R-:W-:Y:S02]  /*4d00*/  @!P1 ISETP.NE.AND P0, PT, R14, 0x1, PT ;  /* 0x000000010e00980c */ /* 0x008fe40003f05270 */
[----:B----4-:R-:W-:Y:S01]  /*4d10*/  @!P1 ISETP.NE.AND P2, PT, R3, 0x1, PT ;  /* 0x000000010300980c */ /* 0x010fe20003f45270 */
[C---:B------:R-:W-:Y:S01]  /*4d20*/  @!P1 IMAD.HI.U32 R9, R10.reuse, R15, RZ ;  /* 0x0000000f0a099227 */ /* 0x040fe200078e00ff */
[----:B------:R2:W-:Y:S02]  /*4d30*/  @!UP0 UTMALDG.3D [UR16], [UR22], desc[UR14] ;  /* 0x00000e10160085b4 */ /* 0x0005e40008011000 */
[----:B------:R-:W-:Y:S02]  /*4d40*/  @!P1 SHF.R.U32.HI R12, RZ, R17, R12 ;  /* 0x00000011ff0c9219 */ /* 0x000fe4000001160c */
[----:B-1----:R-:W-:Y:S02]  /*4d50*/  @!P1 SHF.R.U32.HI R9, RZ, R0, R9 ;  /* 0x00000000ff099219 */ /* 0x002fe40000011609 */
[----:B------:R-:W-:Y:S01]  /*4d60*/  @!P1 SEL R12, R13, R12, !P2 ;  /* 0x0000000c0d0c9207 */ /* 0x000fe20005000000 */
[----:B------:R2:W-:Y:S01]  /*4d70*/  @!UP1 UTMALDG.3D [UR8], [UR22], desc[UR14] ;  /* 0x00000e08160095b4 */ /* 0x0005e20008011000 */
[----:B------:R2:W-:Y:S01]  /*4d80*/  @!P4 SYNCS.ARRIVE.TRANS64.RED.A0TR RZ, [UR4+0xb0], R20 ;  /* 0x0000b014ffffc9a7 */ /* 0x0005e20008300404 */
[----:B------:R-:W-:Y:S05]  /*4d90*/  @!P1 SEL R9, R10, R9, !P0 ;  /* 0x000000090a099207 */ /* 0x000fea0004000000 */
[----:B------:R-:W-:Y:S02]  /*4da0*/  @!P1 IMAD.IADD R0, R9, 0x1, -R12 ;  /* 0x0000000109009824 */ /* 0x000fe400078e0a0c */
[----:B------:R-:W-:Y:S02]  /*4db0*/  @!P1 IMAD.IADD R9, R12, 0x1, -R9 ;  /* 0x000000010c099824 */ /* 0x000fe400078e0a09 */
[----:B------:R-:W-:Y:S02]  /*4dc0*/  @!P1 IMAD R13, R0, R3, R13 ;  /* 0x00000003000d9224 */ /* 0x000fe400078e020d */
[----:B------:R-:W-:Y:S01]  /*4dd0*/  @!P1 IMAD R10, R9, R14, R10 ;  /* 0x0000000e090a9224 */ /* 0x000fe200078e020a */
[----:B------:R-:W-:Y:S01]  /*4de0*/  SYNCS.ARRIVE.TRANS64.RED.A1T0 RZ, [UR7], RZ ;  /* 0x000000ffffff79a7 */ /* 0x000fe20008100407 */
[----:B------:R-:W1:Y:S02]  /*4df0*/  SYNCS.PHASECHK.TRANS64.TRYWAIT P5, [UR4+0xd8], R11 ;  /* 0x0000d80bff0075a7 */ /* 0x000e6400080a1104 */
[----:B-12---:R-:W-:Y:S05]  /*4e00*/  @!P5 BRA `(.L_x_81) ;  /* 0x000000440094d947 */ /* 0x006fea0003800000 */
.L_x_178:
[----:B------:R-:W-:Y:S01]  /*4e10*/  @!P4 IADD3 R3, P0, PT, R38, 0x780, RZ ;  /* 0x000007802603c810 */ /* 0x000fe20007f1e0ff */
[----:B------:R-:W-:Y:S01]  /*4e20*/  VOTEU.ALL UP2, P4 ;  /* 0x0000000000ff7886 */ /* 0x000fe20002040000 */
[----:B------:R-:W-:Y:S01]  /*4e30*/  UMOV UR14, 0x0 ;  /* 0x00000000000e7882 */ /* 0x000fe20000000000 */
[----:B------:R-:W-:Y:S01]  /*4e40*/  UMOV UR15, 0x10000000 ;  /* 0x10000000000f7882 */ /* 0x000fe20000000000 */
[----:B------:R-:W-:Y:S01]  /*4e50*/  @!P4 R2UR UR8, R3 ;  /* 0x000000000308c2ca */ /* 0x000fe200000e0000 */
[----:B-1----:R-:W-:Y:S01]  /*4e60*/  @!P4 IMAD.X R0, RZ, RZ, R39, P0 ;  /* 0x000000ffff00c224 */ /* 0x002fe200000e0627 */
[----:B------:R-:W-:Y:S01]  /*4e70*/  UMOV UR34, UR58 ;  /* 0x0000003a00227c82 */ /* 0x000fe20008000000 */
[----:B------:R-:W-:Y:S01]  /*4e80*/  VOTEU.ALL UP1, P4 ;  /* 0x0000000000ff7886 */ /* 0x000fe20002020000 */
[----:B------:R-:W-:Y:S01]  /*4e90*/  UMOV UR12, UR36 ;  /* 0x00000024000c7c82 */ /* 0x000fe20008000000 */
[----:B------:R-:W-:Y:S01]  /*4ea0*/  VOTEU.ALL UP3, P4 ;  /* 0x0000000000ff7886 */ /* 0x000fe20002060000 */
[----:B------:R-:W-:Y:S01]  /*4eb0*/  @!P4 R2UR UR7, R0 ;  /* 0x000000000007c2ca */ /* 0x000fe200000e0000 */
[----:B------:R-:W-:Y:S01]  /*4ec0*/  VOTEU.ALL UP0, P4 ;  /* 0x0000000000ff7886 */ /* 0x000fe20002000000 */
[----:B------:R-:W-:Y:S01]  /*4ed0*/  UMOV UR28, UR36 ;  /* 0x00000024001c7c82 */ /* 0x000fe20008000000 */
[----:B------:R-:W-:Y:S01]  /*4ee0*/  UMOV UR20, UR36 ;  /* 0x0000002400147c82 */ /* 0x000fe20008000000 */
[----:B------:R-:W-:Y:S01]  /*4ef0*/  @!UP3 UIADD3 UR33, UPT, UPT, UR4, 0xb8, URZ ;  /* 0x000000b80421b890 */ /* 0x000fe2000fffe0ff */
[----:B------:R-:W-:Y:S01]  /*4f00*/  IMAD.IADD R0, R13, 0x1, R62 ;  /* 0x000000010d007824 */ /* 0x000fe200078e023e */
[----:B------:R-:W-:Y:S01]  /*4f10*/  @!UP3 UIADD3 UR35, UPT, UPT, UR59, 0x30, URZ ;  /* 0x000000303b23b890 */ /* 0x000fe2000fffe0ff */
[----:B------:R-:W-:Y:S01]  /*4f20*/  IMAD.U32 R14, RZ, RZ, UR8 ;  /* 0x00000008ff0e7e24 */ /* 0x000fe2000f8e00ff */
[----:B------:R-:W-:Y:S01]  /*4f30*/  @!UP3 UIADD3 UR32, UPT, UPT, UR4, 0x6200, URZ ;  /* 0x000062000420b890 */ /* 0x000fe2000fffe0ff */
[----:B------:R-:W-:Y:S01]  /*4f40*/  ISETP.NE.AND P0, PT, R36, 0x2, PT ;  /* 0x000000022400780c */ /* 0x000fe20003f05270 */
[----:B------:R-:W-:Y:S01]  /*4f50*/  @!UP3 UIADD3 UR10, UPT, UPT, UR58, 0x20, URZ ;  /* 0x000000203a0ab890 */ /* 0x000fe2000fffe0ff */
[----:B------:R-:W-:Y:S01]  /*4f60*/  LOP3.LUT R37, R37, 0x1, RZ, 0x3c, !PT ;  /* 0x0000000125257812 */ /* 0x000fe200078e3cff */
[----:B------:R-:W-:Y:S01]  /*4f70*/  @!UP3 UIADD3 UR8, UPT, UPT, UR4, 0x6a00, URZ ;  /* 0x00006a000408b890 */ /* 0x000fe2000fffe0ff */
[----:B------:R-:W-:Y:S01]  /*4f80*/  IMAD.U32 R15, RZ, RZ, UR7 ;  /* 0x00000007ff0f7e24 */ /* 0x000fe2000f8e00ff */
[----:B------:R-:W-:Y:S01]  /*4f90*/  @!P4 R2UR UR22, R14 ;  /* 0x000000000e16c2ca */ /* 0x000fe200000e0000 */
[----:B------:R-:W-:Y:S01]  /*4fa0*/  UMOV UR9, UR33 ;  /* 0x0000002100097c82 */ /* 0x000fe20008000000 */
[----:B------:R-:W-:Y:S01]  /*4fb0*/  UMOV UR11, UR35 ;  /* 0x00000023000b7c82 */ /* 0x000fe20008000000 */
[----:B------:R-:W-:Y:S01]  /*4fc0*/  @!UP3 UIADD3 UR26, UPT, UPT, UR58, 0x40, URZ ;  /* 0x000000403a1ab890 */ /* 0x000fe2000fffe0ff */
[----:B------:R-:W-:Y:S01]  /*4fd0*/  @!P4 R2UR UR23, R15 ;  /* 0x000000000f17c2ca */ /* 0x000fe200000e0000 */
[----:B------:R-:W-:Y:S01]  /*4fe0*/  @!UP3 UIADD3 UR24, UPT, UPT, UR4, 0x7200, URZ ;  /* 0x000072000418b890 */ /* 0x000fe2000fffe0ff */
[----:B------:R-:W-:Y:S01]  /*4ff0*/  SEL R3, RZ, 0x1, P0 ;  /* 0x00000001ff037807 */ /* 0x000fe20000000000 */
[----:B------:R-:W-:Y:S01]  /*5000*/  UMOV UR25, UR33 ;  /* 0x0000002100197c82 */ /* 0x000fe20008000000 */
[----:B------:R-:W-:Y:S01]  /*5010*/  UMOV UR27, UR35 ;  /* 0x00000023001b7c82 */ /* 0x000fe20008000000 */
[----:B------:R-:W-:Y:S01]  /*5020*/  @!UP3 UIADD3 UR18, UPT, UPT, UR58, 0x60, URZ ;  /* 0x000000603a12b890 */ /* 0x000fe2000fffe0ff */
[----:B------:R-:W-:Y:S01]  /*5030*/  LOP3.LUT R34, R34, R3, RZ, 0x3c, !PT ;  /* 0x0000000322227212 */ /* 0x000fe200078e3cff */
[----:B------:R-:W-:Y:S01]  /*5040*/  @!UP3 UIADD3 UR16, UPT, UPT, UR4, 0x7a00, URZ ;  /* 0x00007a000410b890 */ /* 0x000fe2000fffe0ff */
[----:B------:R-:W-:Y:S01]  /*5050*/  IMAD.IADD R20, R10, 0x1, R51 ;  /* 0x000000010a147824 */ /* 0x000fe200078e0233 */
[----:B------:R-:W-:Y:S01]  /*5060*/  UMOV UR17, UR33 ;  /* 0x0000002100117c82 */ /* 0x000fe20008000000 */
[----:B------:R-:W-:Y:S01]  /*5070*/  UMOV UR19, UR35 ;  /* 0x0000002300137c82 */ /* 0x000fe20008000000 */
[----:B------:R-:W-:Y:S02]  /*5080*/  SEL R36, R36, RZ, P0 ;  /* 0x000000ff24247207 */ /* 0x000fe40000000000 */
[----:B------:R1:W-:Y:S01]  /*5090*/  @!UP2 UTMALDG.3D [UR32], [UR22], desc[UR14] ;  /* 0x00000e201600a5b4 */ /* 0x0003e20008011000 */
[----:B------:R2:W-:Y:S01]  /*50a0*/  @!UP1 UTMALDG.3D [UR8], [UR22], desc[UR14] ;  /* 0x00000e08160095b4 */ /* 0x0005e20008011000 */
[----:B------:R-:W-:Y:S01]  /*50b0*/  VOTEU.ALL UP1, P4 ;  /* 0x0000000000ff7886 */ /* 0x000fe20002020000 */
[----:B------:R4:W-:Y:S04]  /*50c0*/  @!UP0 UTMALDG.3D [UR24], [UR22], desc[UR14] ;  /* 0x00000e18160085b4 */ /* 0x0009e80008011000 */
[----:B------:R4:W-:Y:S01]  /*50d0*/  @!UP1 UTMALDG.3D [UR16], [UR22], desc[UR14] ;  /* 0x00000e10160095b4 */ /* 0x0009e20008011000 */
[----:B------:R4:W-:Y:S01]  /*50e0*/  @!P4 SYNCS.ARRIVE.TRANS64.RED.A0TR RZ, [UR4+0xb8], R32 ;  /* 0x0000b820ffffc9a7 */ /* 0x0009e20008300404 */
[----:B------:R-:W-:Y:S01]  /*50f0*/  UPLOP3.LUT UP1, UPT, UPT, UPT, UPT, 0x80, 0x8 ;  /* 0x000000000008789c */ /* 0x000fe20003f2f070 */
[----:B-1----:R-:W-:Y:S01]  /*5100*/  @P3 R2UR UR36, R33 ;  /* 0x00000000212432ca */ /* 0x002fe200000e0000 */
[----:B------:R-:W-:Y:S01]  /*5110*/  SYNCS.ARRIVE.TRANS64.RED.A1T0 RZ, [UR5], RZ ;  /* 0x000000ffffff79a7 */ /* 0x000fe20008100405 */
[----:B--2---:R-:W-:Y:S01]  /*5120*/  R2UR UR11, R0 ;  /* 0x00000000000b72ca */ /* 0x004fe200000e0000 */
[----:B------:R-:W-:Y:S03]  /*5130*/  @!UPT UIADD3 URZ, UPT, UPT, URZ, URZ, URZ ;  /* 0x000000fffffff290 */ /* 0x000fe6000fffe0ff */
[----:B------:R-:W-:Y:S11]  /*5140*/  @P3 BRA `(.L_x_82) ;  /* 0xffffffec004c3947 */ /* 0x000ff6000383ffff */
[----:B------:R-:W-:-:S04]  /*5150*/  SHF.L.U32 R3, R37, 0x1f, RZ ;  /* 0x0000001f25037819 */ /* 0x000fc800000006ff */
[----:B------:R-:W1:Y:S02]  /*5160*/  SYNCS.PHASECHK.TRANS64.TRYWAIT P0, [UR4+0xc0], R3 ;  /* 0x0000c003ff0075a7 */ /* 0x000e640008001104 */
[----:B-1----:R-:W-:Y:S05]  /*5170*/  @!P0 BRA `(.L_x_83) ;  /* 0x0000004000d08947 */ /* 0x002fea0003800000 */
.L_x_180:
[----:B------:R-:W2:Y:S02]  /*5180*/  SYNCS.PHASECHK.TRANS64.TRYWAIT P0, [UR4+0xc8], R3 ;  /* 0x0000c803ff0075a7 */ /* 0x000ea40008001104 */
[----:B--2---:R-:W-:Y:S05]  /*5190*/  @!P0 BRA `(.L_x_84) ;  /* 0x0000004000e08947 */ /* 0x004fea0003800000 */
.L_x_182:
[----:B------:R-:W2:Y:S02]  /*51a0*/  SYNCS.PHASECHK.TRANS64.TRYWAIT P0, [UR4+0xd0], R3 ;  /* 0x0000d003ff0075a7 */ /* 0x000ea40008001104 */
[----:B--2---:R-:W-:Y:S05]  /*51b0*/  @!P0 BRA `(.L_x_85) ;  /* 0x0000004000f08947 */ /* 0x004fea0003800000 */
.L_x_184:
[----:B-1----:R-:W-:-:S07]  /*51c0*/  MOV R0, UR4 ;  /* 0x0000000400007c02 */ /* 0x002fce0008000f00 */
.L_x_86:
[----:B-1----:R-:W-:-:S04]  /*51d0*/  SHF.L.U32 R3, R37, 0x1f, RZ ;  /* 0x0000001f25037819 */ /* 0x002fc800000006ff */
[----:B------:R1:W2:Y:S03]  /*51e0*/  SYNCS.PHASECHK.TRANS64.TRYWAIT P0, [R0+URZ+0xd8], R3 ;  /* 0x0000d803000075a7 */ /* 0x0002a600080011ff */
[----:B--2---:R-:W-:Y:S05]  /*51f0*/  @!P0 NANOSLEEP.SYNCS 0x989680 ;  /* 0x009896800000895d */ /* 0x004fea0003900000 */
[----:B------:R-:W2:Y:S02]  /*5200*/  @!P0 SYNCS.PHASECHK.TRANS64 P0, [R0+URZ+0xd8], R3 ;  /* 0x0000d803000085a7 */ /* 0x000ea400080010ff */
[----:B--2-4-:R-:W-:Y:S05]  /*5210*/  @P0 EXIT ;  /* 0x000000000000094d */ /* 0x014fea0003800000 */
[----:B------:R-:W-:Y:S05]  /*5220*/  BRA `(.L_x_86) ;  /* 0xfffffffc00e87947 */ /* 0x000fea000383ffff */
.L_x_71:
[----:B------:R-:W-:-:S06]  /*5230*/  UISETP.GE.AND UP0, UPT, UR8, 0x4, UPT ;  /* 0x000000040800788c */ /* 0x000fcc000bf06270 */
[----:B------:R-:W-:-:S13]  /*5240*/  PLOP3.LUT P0, PT, PT, PT, UP0, 0x80, 0x8 ;  /* 0x000000000008781c */ /* 0x000fda0003f0f008 */
[----:B------:R-:W-:Y:S05]  /*5250*/  @!P0 EXIT ;  /* 0x000000000000894d */ /* 0x000fea0003800000 */
[----:B------:R-:W-:Y:S01]  /*5260*/  BAR.SYNC.DEFER_BLOCKING 0x6, 0xa0 ;  /* 0x0182800000007b1d */ /* 0x000fe20000010000 */
[C---:B------:R-:W-:Y:S01]  /*5270*/  IMAD.SHL.U32 R4, R76.reuse, 0x10, RZ ;  /* 0x000000104c047824 */ /* 0x040fe200078e00ff */
[C---:B------:R-:W-:Y:S01]  /*5280*/  R2P PR, R76.reuse, 0x18 ;  /* 0x000000184c007804 */ /* 0x040fe20000000000 */
[C---:B------:R-:W-:Y:S01]  /*5290*/  IMAD.U32 R31, R76.reuse, 0x10000, RZ ;  /* 0x000100004c1f7824 */ /* 0x040fe200078e00ff */
[----:B------:R-:W-:Y:S01]  /*52a0*/  LOP3.LUT R76, R76, 0x60, RZ, 0xc0, !PT ;  /* 0x000000604c4c7812 */ /* 0x000fe200078ec0ff */
[----:B------:R-:W-:Y:S01]  /*52b0*/  IMAD.MOV.U32 R74, RZ, RZ, 0xa0 ;  /* 0x000000a0ff4a7424 */ /* 0x000fe200078e00ff */
[----:B------:R-:W-:Y:S02]  /*52c0*/  UMOV UR46, 0x400 ;  /* 0x00000400002e7882 */ /* 0x000fe40000000000 */
[----:B------:R-:W1:Y:S01]  /*52d0*/  LDC R65, c[0x0][0x370] ;  /* 0x0000dc00ff417b82 */ /* 0x000e620000000800 */
[----:B------:R-:W-:Y:S01]  /*52e0*/  ULEA UR46, UR37, UR46, 0x18 ;  /* 0x0000002e252e7291 */ /* 0x000fe2000f8ec0ff */
[----:B------:R-:W-:Y:S01]  /*52f0*/  LOP3.LUT R75, R3, 0x600, R4, 0xf8, !PT ;  /* 0x00000600034b7812 */ /* 0x000fe200078ef804 */
[----:B------:R-:W-:Y:S01]  /*5300*/  IMAD.MOV.U32 R72, RZ, RZ, 0x1 ;  /* 0x00000001ff487424 */ /* 0x000fe200078e00ff */
[----:B------:R-:W-:Y:S01]  /*5310*/  LOP3.LUT R31, R31, 0x600000, RZ, 0xc0, !PT ;  /* 0x006000001f1f7812 */ /* 0x000fe200078ec0ff */
[----:B------:R-:W-:Y:S01]  /*5320*/  UIADD3 UR4, UPT, UPT, UR46, 0x200, URZ ;  /* 0x000002002e047890 */ /* 0x000fe2000fffe0ff */
[----:B------:R-:W-:Y:S01]  /*5330*/  IMAD.MOV.U32 R30, RZ, RZ, RZ ;  /* 0x000000ffff1e7224 */ /* 0x000fe200078e00ff */
[----:B------:R-:W-:Y:S01]  /*5340*/  CS2R R70, SRZ ;  /* 0x0000000000467805 */ /* 0x000fe2000001ff00 */
[----:B------:R-:W2:Y:S01]  /*5350*/  LDC R28, c[0x0][0xd0c] ;  /* 0x00034300ff1c7b82 */ /* 0x000ea20000000800 */
[----:B------:R-:W-:Y:S01]  /*5360*/  IMAD.MOV.U32 R80, RZ, RZ, RZ ;  /* 0x000000ffff507224 */ /* 0x000fe200078e00ff */
[----:B------:R-:W-:Y:S01]  /*5370*/  SEL R74, R74, 0x60, !P3 ;  /* 0x000000604a4a7807 */ /* 0x000fe20005800000 */
[----:B------:R-:W-:Y:S01]  /*5380*/  IMAD.U32 R68, RZ, RZ, UR4 ;  /* 0x00000004ff447e24 */ /* 0x000fe2000f8e00ff */
[----:B------:R-:W4:Y:S04]  /*5390*/  LDCU.64 UR50, c[0x0][0x348] ;  /* 0x00006900ff3277ac */ /* 0x000f280008000a00 */
[----:B------:R-:W1:Y:S01]  /*53a0*/  LDC R64, c[0x0][0xd20] ;  /* 0x00034800ff407b82 */ /* 0x000e620000000800 */
[----:B------:R-:W3:Y:S01]  /*53b0*/  LDS R0, [UR46+0x180] ;  /* 0x0001802eff007984 */ /* 0x000ee20008000800 */
[----:B------:R-:W-:Y:S01]  /*53c0*/  LEA R75, R75, R68, 0x2 ;  /* 0x000000444b4b7211 */ /* 0x000fe200078e10ff */
[----:B------:R-:W1:Y:S03]  /*53d0*/  LDCU.64 UR44, c[0x0][0xa88] ;  /* 0x00015100ff2c77ac */ /* 0x000e660008000a00 */
[C---:B------:R-:W-:Y:S01]  /*53e0*/  IADD3 R73, PT, PT, R75.reuse, 0x140, RZ ;  /* 0x000001404b497810 */ /* 0x040fe20007ffe0ff */
[----:B------:R-:W-:Y:S01]  /*53f0*/  UMOV UR47, URZ ;  /* 0x000000ff002f7c82 */ /* 0x000fe20008000000 */
[----:B------:R-:W1:Y:S01]  /*5400*/  LDC R26, c[0x0][0xd30] ;  /* 0x00034c00ff1a7b82 */ /* 0x000e620000000800 */
[----:B------:R-:W-:Y:S01]  /*5410*/  @P4 IADD3 R73, PT, PT, R75, 0xc0, RZ ;  /* 0x000000c04b494810 */ /* 0x000fe20007ffe0ff */
[----:B------:R-:W-:-:S06]  /*5420*/  UMOV UR48, URZ ;  /* 0x000000ff00307c82 */ /* 0x000fcc0008000000 */
[----:B------:R-:W1:Y:S08]  /*5430*/  LDC.64 R56, c[0x0][0xa88] ;  /* 0x0002a200ff387b82 */ /* 0x000e700000000a00 */
[----:B------:R-:W1:Y:S08]  /*5440*/  LDC.64 R60, c[0x0][0xd10] ;  /* 0x00034400ff3c7b82 */ /* 0x000e700000000a00 */
[----:B------:R-:W1:Y:S08]  /*5450*/  LDC.64 R24, c[0x0][0xd18] ;  /* 0x00034600ff187b82 */ /* 0x000e700000000a00 */
[----:B------:R-:W1:Y:S01]  /*5460*/  LDC.64 R22, c[0x0][0xd28] ;  /* 0x00034a00ff167b82 */ /* 0x000e620000000a00 */
[----:B---3--:R-:W-:-:S07]  /*5470*/  IADD3 R31, PT, PT, R0, R31, RZ ;  /* 0x0000001f001f7210 */ /* 0x008fce0007ffe0ff */
[----:B------:R-:W3:Y:S08]  /*5480*/  LDC.64 R58, c[0x0][0xa90] ;  /* 0x0002a400ff3a7b82 */ /* 0x000ef00000000a00 */
[----:B------:R-:W1:Y:S08]  /*5490*/  LDC.64 R54, c[0x0][0xab0] ;  /* 0x0002ac00ff367b82 */ /* 0x000e700000000a00 */
[----:B------:R-:W1:Y:S08]  /*54a0*/  LDC.64 R52, c[0x0][0xaa8] ;  /* 0x0002aa00ff347b82 */ /* 0x000e700000000a00 */
[----:B--2-4-:R-:W1:Y:S02]  /*54b0*/  LDC R66, c[0x0][0x374] ;  /* 0x0000dd00ff427b82 */ /* 0x014e640000000800 */
.L_x_130:
[----:B------:R-:W-:Y:S02]  /*54c0*/  LEA R0, R80, UR46, 0x3 ;  /* 0x0000002e50007c11 */ /* 0x000fe4000f8e18ff */
[----:B------:R-:W-:Y:S02]  /*54d0*/  SHF.L.U32 R3, R70, 0x1f, RZ ;  /* 0x0000001f46037819 */ /* 0x000fe400000006ff */
[----:B------:R-:W-:Y:S02]  /*54e0*/  LEA R16, R80, UR46, 0x4 ;  /* 0x0000002e50107c11 */ /* 0x000fe4000f8e20ff */
[----:B--2---:R-:W2:Y:S02]  /*54f0*/  SYNCS.PHASECHK.TRANS64.TRYWAIT P0, [R0+URZ+0xf0], R3 ;  /* 0x0000f003000075a7 */ /* 0x004ea400080011ff */
[----:B--2---:R-:W-:Y:S05]  /*5500*/  @!P0 BRA `(.L_x_87) ;  /* 0x0000004000348947 */ /* 0x004fea0003800000 */
.L_x_185:
[----:B------:R-:W4:Y:S01]  /*5510*/  LDC.64 R14, c[0x0][0xd10] ;  /* 0x00034400ff0e7b82 */ /* 0x000f220000000a00 */
[----:B------:R-:W3:Y:S01]  /*5520*/  LDS.128 R16, [R16+0x160] ;  /* 0x0001600010107984 */ /* 0x000ee20000000c00 */
[----:B-1----:R-:W-:Y:S01]  /*5530*/  ISETP.NE.AND P1, PT, R26, 0x1, PT ;  /* 0x000000011a00780c */ /* 0x002fe20003f25270 */
[----:B--2---:R-:W-:Y:S01]  /*5540*/  VIADD R0, R0, 0x100 ;  /* 0x0000010000007836 */ /* 0x004fe20000000000 */
[----:B------:R-:W-:Y:S04]  /*5550*/  ISETP.GE.AND P0, PT, R2, 0x1, PT ;  /* 0x000000010200780c */ /* 0x000fe80003f06270 */
[----:B------:R-:W1:Y:S01]  /*5560*/  LDC.64 R12, c[0x0][0xd18] ;  /* 0x00034600ff0c7b82 */ /* 0x000e620000000a00 */
[----:B------:R-:W-:Y:S01]  /*5570*/  PRMT R0, RZ, 0x654, R0 ;  /* 0x00000654ff007816 */ /* 0x000fe20000000000 */
[----:B------:R-:W-:Y:S01]  /*5580*/  @!PT LDS RZ, [RZ] ;  /* 0x00000000fffff984 */ /* 0x000fe20000000800 */
[----:B------:R-:W-:Y:S01]  /*5590*/  @!PT LDS RZ, [RZ] ;  /* 0x00000000fffff984 */ /* 0x000fe20000000800 */
[----:B------:R-:W-:Y:S01]  /*55a0*/  @!PT LDS RZ, [RZ] ;  /* 0x00000000fffff984 */ /* 0x000fe20000000800 */
[----:B------:R-:W-:Y:S01]  /*55b0*/  @!PT LDS RZ, [RZ] ;  /* 0x00000000fffff984 */ /* 0x000fe20000000800 */
[----:B------:R2:W-:Y:S06]  /*55c0*/  MEMBAR.ALL.CTA ;  /* 0x0000000000007992 */ /* 0x0005ec0000008000 */
[----:B--2---:R-:W2:Y:S01]  /*55d0*/  FENCE.VIEW.ASYNC.S ;  /* 0x00000000000073c6 */ /* 0x004ea20000000000 */
[----:B------:R-:W1:Y:S08]  /*55e0*/  @!P1 LDC R11, c[0x0][0xd20] ;  /* 0x00034800ff0b9b82 */ /* 0x000e700000000800 */
[----:B------:R-:W1:Y:S01]  /*55f0*/  @!P1 LDC R10, c[0x0][0xd0c] ;  /* 0x00034300ff0a9b82 */ /* 0x000e620000000800 */
[----:B--2---:R2:W-:Y:S01]  /*5600*/  SYNCS.ARRIVE.TRANS64.RED.A1T0 RZ, [R0+URZ], RZ ;  /* 0x000000ff00ff79a7 */ /* 0x0045e200081004ff */
[----:B---3--:R-:W-:Y:S04]  /*5610*/  LOP3.LUT P4, RZ, R18, 0x1, RZ, 0xc0, !PT ;  /* 0x0000000112ff7812 */ /* 0x008fe8000788c0ff */
[----:B------:R-:W-:Y:S09]  /*5620*/  P2R R77, PR, RZ, 0x10 ;  /* 0x00000010ff4d7803 */ /* 0x000ff20000000000 */
[----:B------:R-:W-:Y:S02]  /*5630*/  @P4 MOV R29, R16 ;  /* 0x00000010001d4202 */ /* 0x000fe40000000f00 */
[----:B------:R-:W-:Y:S01]  /*5640*/  @P4 LOP3.LUT R27, R17, 0xffff, RZ, 0xc0, !PT ;  /* 0x0000ffff111b4812 */ /* 0x000fe200078ec0ff */
[----:B--2-4-:R-:W-:Y:S06]  /*5650*/  @!P0 BRA `(.L_x_88) ;  /* 0x0000000000a48947 */ /* 0x014fec0003800000 */
[----:B------:R-:W-:Y:S01]  /*5660*/  IMAD.HI.U32 R21, R66, R25, RZ ;  /* 0x0000001942157227 */ /* 0x000fe200078e00ff */
[----:B------:R-:W-:Y:S02]  /*5670*/  ISETP.NE.AND P0, PT, R24, 0x1, PT ;  /* 0x000000011800780c */ /* 0x000fe40003f05270 */
[----:B------:R-:W-:Y:S01]  /*5680*/  ISETP.NE.AND P2, PT, R2, 0x1, PT ;  /* 0x000000010200780c */ /* 0x000fe20003f45270 */
[----:B------:R-:W-:Y:S01]  /*5690*/  IMAD.HI.U32 R34, R65, R60, RZ ;  /* 0x0000003c41227227 */ /* 0x000fe200078e00ff */
        /* <DEDUP_REMOVED lines=8> */
[-C--:B------:R-:W-:Y:S04]  /*5720*/  IMAD.HI.U32 R34, R3, R22.reuse, RZ ;  /* 0x0000001603227227 */ /* 0x080fe800078e00ff */
[----:B------:R-:W-:Y:S01]  /*5730*/  IMAD.HI.U32 R36, R7, R22, RZ ;  /* 0x0000001607247227 */ /* 0x000fe200078e00ff */
[-C--:B------:R-:W-:Y:S02]  /*5740*/  @P2 SHF.R.U32.HI R3, RZ, R23.reuse, R34 ;  /* 0x00000017ff032219 */ /* 0x080fe40000011622 */
[----:B------:R-:W-:Y:S02]  /*5750*/  SHF.R.U32.HI R34, RZ, R64, R21 ;  /* 0x00000040ff227219 */ /* 0x000fe40000011615 */
[----:B------:R-:W-:Y:S01]  /*5760*/  @P2 SHF.R.U32.HI R7, RZ, R23, R36 ;  /* 0x00000017ff072219 */ /* 0x000fe20000011624 */
[C---:B------:R-:W-:Y:S01]  /*5770*/  IMAD R4, R2.reuse, R3, RZ ;  /* 0x0000000302047224 */ /* 0x040fe200078e02ff */
[----:B------:R-:W-:Y:S02]  /*5780*/  SEL R5, R27, R34, !P0 ;  /* 0x000000221b057207 */ /* 0x000fe40004000000 */
[----:B------:R-:W-:Y:S01]  /*5790*/  SEL R3, R29, R38, !P3 ;  /* 0x000000261d037207 */ /* 0x000fe20005800000 */
[----:B------:R-:W-:Y:S01]  /*57a0*/  IMAD R6, R2, R7, RZ ;  /* 0x0000000702067224 */ /* 0x000fe200078e02ff */
[C---:B------:R-:W-:Y:S01]  /*57b0*/  ISETP.GE.AND P0, PT, R5.reuse, R4, PT ;  /* 0x000000040500720c */ /* 0x040fe20003f06270 */
[----:B------:R-:W-:Y:S03]  /*57c0*/  IMAD.HI.U32 R8, R5, R22, RZ ;  /* 0x0000001605087227 */ /* 0x000fe600078e00ff */
[----:B------:R-:W-:Y:S01]  /*57d0*/  ISETP.GE.OR P0, PT, R3, R6, P0 ;  /* 0x000000060300720c */ /* 0x000fe20000706670 */
[----:B------:R-:W-:Y:S01]  /*57e0*/  IMAD.MOV R6, RZ, RZ, -R3 ;  /* 0x000000ffff067224 */ /* 0x000fe200078e0a03 */
[-C--:B------:R-:W-:Y:S03]  /*57f0*/  SHF.R.U32.HI R8, RZ, R23.reuse, R8 ;  /* 0x00000017ff087219 */ /* 0x080fe60000011608 */
[----:B------:R-:W-:Y:S01]  /*5800*/  IMAD R29, R28, R6, R29 ;  /* 0x000000061c1d7224 */ /* 0x000fe200078e021d */
[----:B------:R-:W-:Y:S05]  /*5810*/  SEL R9, R5, R8, !P2 ;  /* 0x0000000805097207 */ /* 0x000fea0005000000 */
[----:B------:R-:W-:Y:S02]  /*5820*/  IMAD.MOV R8, RZ, RZ, -R9 ;  /* 0x000000ffff087224 */ /* 0x000fe400078e0a09 */
[C---:B------:R-:W-:Y:S04]  /*5830*/  @!P0 IMAD.HI.U32 R4, R3.reuse, R22, RZ ;  /* 0x0000001603048227 */ /* 0x040fe800078e00ff */
[----:B------:R-:W-:Y:S01]  /*5840*/  IMAD R8, R2, R8, R5 ;  /* 0x0000000802087224 */ /* 0x000fe200078e0205 */
[----:B------:R-:W-:Y:S04]  /*5850*/  @!P0 SHF.R.U32.HI R4, RZ, R23, R4 ;  /* 0x00000017ff048219 */ /* 0x000fe80000011604 */
[----:B------:R-:W-:Y:S02]  /*5860*/  @!P0 SEL R0, R3, R4, !P2 ;  /* 0x0000000403008207 */ /* 0x000fe40005000000 */
[----:B------:R-:W-:Y:S02]  /*5870*/  IADD3 R4, PT, PT, -R5, RZ, RZ ;  /* 0x000000ff05047210 */ /* 0x000fe40007ffe1ff */
[----:B------:R-:W-:Y:S01]  /*5880*/  @!P0 IADD3 R9, PT, PT, R9, -R0, RZ ;  /* 0x8000000009098210 */ /* 0x000fe20007ffe0ff */
[----:B------:R-:W-:Y:S02]  /*5890*/  @!P0 IMAD R0, R7, R8, R0 ;  /* 0x0000000807008224 */ /* 0x000fe400078e0200 */
[----:B------:R-:W-:Y:S02]  /*58a0*/  IMAD R27, R24, R4, R27 ;  /* 0x00000004181b7224 */ /* 0x000fe400078e021b */
[----:B------:R-:W-:Y:S02]  /*58b0*/  @!P0 IMAD R5, R9, R2, R3 ;  /* 0x0000000209058224 */ /* 0x000fe400078e0203 */
[----:B------:R-:W-:Y:S04]  /*58c0*/  @!P0 IMAD.MOV.U32 R3, RZ, RZ, R0 ;  /* 0x000000ffff038224 */ /* 0x000fe800078e0000 */
[----:B------:R-:W-:Y:S02]  /*58d0*/  IMAD R29, R3, R28, R29 ;  /* 0x0000001c031d7224 */ /* 0x000fe400078e021d */
[----:B------:R-:W-:Y:S07]  /*58e0*/  IMAD R27, R5, R24, R27 ;  /* 0x00000018051b7224 */ /* 0x000fee00078e021b */
.L_x_88:
[----:B-1----:R-:W-:Y:S01]  /*58f0*/  @!P1 ISETP.NE.AND P0, PT, R12, 0x1, PT ;  /* 0x000000010c00980c */ /* 0x002fe20003f05270 */
[----:B------:R-:W-:Y:S01]  /*5900*/  @!P1 IMAD.HI.U32 R4, R27, R13, RZ ;  /* 0x0000000d1b049227 */ /* 0x000fe200078e00ff */
[----:B------:R-:W-:Y:S01]  /*5910*/  R2UR UR42, R20 ;  /* 0x00000000142a72ca */ /* 0x000fe200000e0000 */
[----:B------:R-:W-:Y:S01]  /*5920*/  USHF.L.U32 UR41, UR11, 0x7, URZ ;  /* 0x000000070b297899 */ /* 0x000fe200080006ff */
[----:B------:R-:W-:Y:S01]  /*5930*/  @!P1 ISETP.NE.AND P2, PT, R10, 0x1, PT ;  /* 0x000000010a00980c */ /* 0x000fe20003f45270 */
[----:B------:R-:W-:Y:S01]  /*5940*/  @!P1 IMAD.HI.U32 R0, R29, R14, RZ ;  /* 0x0000000e1d009227 */ /* 0x000fe200078e00ff */
[----:B------:R-:W-:Y:S01]  /*5950*/  @!P1 SHF.R.U32.HI R4, RZ, R11, R4 ;  /* 0x0000000bff049219 */ /* 0x000fe20000011604 */
[----:B------:R-:W-:Y:S01]  /*5960*/  BSSY.RECONVERGENT B6, `(.L_x_89) ;  /* 0x000002c000067945 */ /* 0x000fe20003800200 */
[----:B------:R-:W-:Y:S01]  /*5970*/  @P4 SHF.R.U32.HI R69, RZ, 0x10, R17 ;  /* 0x00000010ff454819 */ /* 0x000fe20000011611 */
[----:B------:R-:W-:Y:S01]  /*5980*/  VIADD R80, R80, 0x1 ;  /* 0x0000000150507836 */ /* 0x000fe20000000000 */
[----:B------:R-:W-:Y:S02]  /*5990*/  @!P1 SEL R3, R27, R4, !P0 ;  /* 0x000000041b039207 */ /* 0x000fe40004000000 */
[----:B------:R-:W-:Y:S02]  /*59a0*/  @!P1 SHF.R.U32.HI R0, RZ, R15, R0 ;  /* 0x0000000fff009219 */ /* 0x000fe40000011600 */
[----:B------:R-:W-:Y:S01]  /*59b0*/  LOP3.LUT P0, RZ, R68, 0x1f0, RZ, 0xc0, !PT ;  /* 0x000001f044ff7812 */ /* 0x000fe2000780c0ff */
[----:B------:R-:W-:Y:S01]  /*59c0*/  USHF.L.U32 UR42, UR42, 0x6, URZ ;  /* 0x000000062a2a7899 */ /* 0x000fe200080006ff */
[----:B------:R-:W-:Y:S05]  /*59d0*/  @!P1 SEL R4, R29, R0, !P2 ;  /* 0x000000001d049207 */ /* 0x000fea0005000000 */
[----:B------:R-:W-:Y:S02]  /*59e0*/  @!P1 IMAD.IADD R0, R3, 0x1, -R4 ;  /* 0x0000000103009824 */ /* 0x000fe400078e0a04 */
[----:B------:R-:W-:Y:S02]  /*59f0*/  @!P1 IMAD.IADD R3, R4, 0x1, -R3 ;  /* 0x0000000104039824 */ /* 0x000fe400078e0a03 */
[----:B------:R-:W-:Y:S02]  /*5a00*/  @!P1 IMAD R29, R0, R10, R29 ;  /* 0x0000000a001d9224 */ /* 0x000fe400078e021d */
[----:B------:R-:W-:Y:S01]  /*5a10*/  @!P1 IMAD R27, R3, R12, R27 ;  /* 0x0000000c031b9224 */ /* 0x000fe200078e021b */
[----:B------:R-:W-:Y:S06]  /*5a20*/  @!P0 BRA `(.L_x_90) ;  /* 0x00000000007c8947 */ /* 0x000fec0003800000 */
[----:B------:R-:W1:Y:S01]  /*5a30*/  LDCU.64 UR8, c[0x4][0x80] ;  /* 0x01001000ff0877ac */ /* 0x000e620008000a00 */
[----:B------:R-:W-:Y:S01]  /*5a40*/  MOV R16, 0x0 ;  /* 0x0000000000107802 */ /* 0x000fe20000000f00 */
[----:B------:R-:W-:Y:S02]  /*5a50*/  HFMA2 R12, -RZ, RZ, 0, 5.9604644775390625e-08 ;  /* 0x00000001ff0c7431 */ /* 0x000fe400000001ff */
[----:B------:R-:W-:Y:S01]  /*5a60*/  IMAD.MOV.U32 R8, RZ, RZ, 0x70 ;  /* 0x00000070ff087424 */ /* 0x000fe200078e00ff */
[----:B------:R2:W3:Y:S01]  /*5a70*/  LDC.64 R14, c[0x4][R16] ;  /* 0x01000000100e7b82 */ /* 0x0004e20000000a00 */
[----:B------:R-:W4:Y:S01]  /*5a80*/  LDCU.64 UR6, c[0x4][0x88] ;  /* 0x01001100ff0677ac */ /* 0x000f220008000a00 */
[----:B------:R-:W-:Y:S01]  /*5a90*/  IMAD.MOV.U32 R13, RZ, RZ, RZ ;  /* 0x000000ffff0d7224 */ /* 0x000fe200078e00ff */
[----:B------:R-:W2:Y:S01]  /*5aa0*/  LDCU.64 UR4, c[0x4][0x8] ;  /* 0x01000100ff0477ac */ /* 0x000ea20008000a00 */
[----:B-1----:R-:W-:Y:S01]  /*5ab0*/  MOV R5, UR9 ;  /* 0x0000000900057c02 */ /* 0x002fe20008000f00 */
[----:B------:R-:W-:Y:S01]  /*5ac0*/  IMAD.U32 R4, RZ, RZ, UR8 ;  /* 0x00000008ff047e24 */ /* 0x000fe2000f8e00ff */
[----:B----4-:R-:W-:Y:S01]  /*5ad0*/  MOV R7, UR7 ;  /* 0x0000000700077c02 */ /* 0x010fe20008000f00 */
[----:B------:R-:W-:Y:S01]  /*5ae0*/  IMAD.U32 R6, RZ, RZ, UR6 ;  /* 0x00000006ff067e24 */ /* 0x000fe2000f8e00ff */
[----:B--2---:R-:W-:Y:S01]  /*5af0*/  MOV R11, UR5 ;  /* 0x00000005000b7c02 */ /* 0x004fe20008000f00 */
[----:B------:R-:W-:Y:S02]  /*5b00*/  IMAD.U32 R10, RZ, RZ, UR4 ;  /* 0x00000004ff0a7e24 */ /* 0x000fe4000f8e00ff */
[----:B------:R-:W-:Y:S07]  /*5b10*/  LEPC R20, `(.L_x_91) ;  /* 0x000000001014794e */ /* 0x000fee0000000000 */
[----:B---3-5:R-:W-:Y:S05]  /*5b20*/  CALL.ABS.NOINC R14 ;  /* 0x000000000e007343 */ /* 0x028fea0003c00000 */
.L_x_91:
[----:B------:R-:W1:Y:S01]  /*5b30*/  LDCU.64 UR8, c[0x4][0x80] ;  /* 0x01001000ff0877ac */ /* 0x000e620008000a00 */
[----:B------:R-:W2:Y:S01]  /*5b40*/  LDC.64 R16, c[0x4][R16] ;  /* 0x0100000010107b82 */ /* 0x000ea20000000a00 */
[----:B------:R-:W-:Y:S02]  /*5b50*/  HFMA2 R12, -RZ, RZ, 0, 5.9604644775390625e-08 ;  /* 0x00000001ff0c7431 */ /* 0x000fe400000001ff */
[----:B------:R-:W-:Y:S02]  /*5b60*/  IMAD.MOV.U32 R8, RZ, RZ, 0x70 ;  /* 0x00000070ff087424 */ /* 0x000fe400078e00ff */
[----:B------:R-:W-:Y:S01]  /*5b70*/  IMAD.MOV.U32 R13, RZ, RZ, RZ ;  /* 0x000000ffff0d7224 */ /* 0x000fe200078e00ff */
[----:B------:R-:W3:Y:S01]  /*5b80*/  LDCU.64 UR6, c[0x4][0x88] ;  /* 0x01001100ff0677ac */ /* 0x000ee20008000a00 */
[----:B------:R-:W4:Y:S01]  /*5b90*/  LDCU.64 UR4, c[0x4][0x8] ;  /* 0x01000100ff0477ac */ /* 0x000f220008000a00 */
[----:B-1----:R-:W-:Y:S02]  /*5ba0*/  MOV R4, UR8 ;  /* 0x0000000800047c02 */ /* 0x002fe40008000f00 */
[----:B------:R-:W-:Y:S02]  /*5bb0*/  MOV R5, UR9 ;  /* 0x0000000900057c02 */ /* 0x000fe40008000f00 */
[----:B---3--:R-:W-:Y:S01]  /*5bc0*/  MOV R7, UR7 ;  /* 0x0000000700077c02 */ /* 0x008fe20008000f00 */
[----:B------:R-:W-:Y:S01]  /*5bd0*/  IMAD.U32 R6, RZ, RZ, UR6 ;  /* 0x00000006ff067e24 */ /* 0x000fe2000f8e00ff */
[----:B----4-:R-:W-:Y:S01]  /*5be0*/  MOV R11, UR5 ;  /* 0x00000005000b7c02 */ /* 0x010fe20008000f00 */
[----:B------:R-:W-:Y:S02]  /*5bf0*/  IMAD.U32 R10, RZ, RZ, UR4 ;  /* 0x00000004ff0a7e24 */ /* 0x000fe4000f8e00ff */
[----:B------:R-:W-:Y:S07]  /*5c00*/  LEPC R20, `(.L_x_90) ;  /* 0x000000001014794e */ /* 0x000fee0000000000 */
[----:B--2---:R-:W-:Y:S05]  /*5c10*/  CALL.ABS.NOINC R16 ;  /* 0x0000000010007343 */ /* 0x004fea0003c00000 */
.L_x_90:
[----:B------:R-:W-:Y:S05]  /*5c20*/  BSYNC.RECONVERGENT B6 ;  /* 0x0000000000067941 */ /* 0x000fea0003800200 */
.L_x_89:
[----:B------:R-:W-:Y:S02]  /*5c30*/  ISETP.NE.U32.AND P0, PT, RZ, UR44, PT ;  /* 0x0000002cff007c0c */ /* 0x000fe4000bf05070 */
[C---:B------:R-:W-:Y:S02]  /*5c40*/  ISETP.NE.U32.AND P1, PT, R58.reuse, RZ, PT ;  /* 0x000000ff3a00720c */ /* 0x040fe40003f25070 */
[----:B------:R-:W-:Y:S02]  /*5c50*/  ISETP.NE.U32.AND P4, PT, R58, RZ, PT ;  /* 0x000000ff3a00720c */ /* 0x000fe40003f85070 */
[----:B------:R-:W-:Y:S02]  /*5c60*/  ISETP.NE.AND.EX P0, PT, RZ, UR45, PT, P0 ;  /* 0x0000002dff007c0c */ /* 0x000fe4000bf05300 */
[C---:B------:R-:W-:Y:S02]  /*5c70*/  ISETP.NE.AND.EX P1, PT, R59.reuse, RZ, PT, P1 ;  /* 0x000000ff3b00720c */ /* 0x040fe40003f25310 */
[----:B------:R-:W-:Y:S02]  /*5c80*/  ISETP.NE.AND.EX P4, PT, R59, RZ, P0, P4 ;  /* 0x000000ff3b00720c */ /* 0x000fe40000785340 */
[----:B------:R-:W-:Y:S02]  /*5c90*/  ISETP.NE.U32.AND P5, PT, R54, RZ, PT ;  /* 0x000000ff3600720c */ /* 0x000fe40003fa5070 */
[----:B------:R-:W-:Y:S02]  /*5ca0*/  ISETP.NE.U32.AND P3, PT, RZ, UR44, PT ;  /* 0x0000002cff007c0c */ /* 0x000fe4000bf65070 */
[----:B------:R-:W-:Y:S02]  /*5cb0*/  PLOP3.LUT P2, PT, PT, PT, PT, 0x8, 0x80 ;  /* 0x000000000080781c */ /* 0x000fe40003f4e170 */
[----:B------:R-:W-:Y:S02]  /*5cc0*/  ISETP.NE.AND.EX P5, PT, R55, RZ, PT, P5 ;  /* 0x000000ff3700720c */ /* 0x000fe40003fa5350 */
[----:B------:R-:W-:Y:S03]  /*5cd0*/  ISETP.NE.AND.EX P3, PT, RZ, UR45, PT, P3 ;  /* 0x0000002dff007c0c */ /* 0x000fe6000bf65330 */
[----:B------:R-:W-:Y:S01]  /*5ce0*/  @!P4 PLOP3.LUT P2, PT, P1, PT, PT, 0x80, 0x8 ;  /* 0x000000000008c81c */ /* 0x000fe20000f4f070 */
[----:B------:R-:W-:Y:S01]  /*5cf0*/  @!UPT UIADD3 URZ, UPT, UPT, URZ, URZ, URZ ;  /* 0x000000fffffff290 */ /* 0x000fe2000fffe0ff */
[----:B------:R-:W-:Y:S11]  /*5d00*/  @!P1 BRA `(.L_x_92) ;  /* 0x00000000002c9947 */ /* 0x000ff60003800000 */
[----:B------:R-:W-:Y:S01]  /*5d10*/  ISETP.NE.U32.AND P0, PT, R56, RZ, PT ;  /* 0x000000ff3800720c */ /* 0x000fe20003f05070 */
[----:B------:R-:W-:Y:S03]  /*5d20*/  IMAD.MOV.U32 R63, RZ, RZ, 0x1 ;  /* 0x00000001ff3f7424 */ /* 0x000fe600078e00ff */
[----:B------:R-:W-:Y:S11]  /*5d30*/  ISETP.NE.AND.EX P0, PT, R57, RZ, PT, P0 ;  /* 0x000000ff3900720c */ /* 0x000ff60003f05300 */
[----:B------:R-:W-:Y:S02]  /*5d40*/  @!UPT UIADD3 URZ, UPT, UPT, URZ, URZ, URZ ;  /* 0x000000fffffff290 */ /* 0x000fe4000fffe0ff */
[----:B------:R-:W1:Y:S01]  /*5d50*/  @P0 LDC.64 R4, c[0x0][0xa88] ;  /* 0x0002a200ff040b82 */ /* 0x000e620000000a00 */
[----:B------:R-:W-:Y:S04]  /*5d60*/  @P0 IMAD R0, R58, UR36, RZ ;  /* 0x000000243a000c24 */ /* 0x000fe8000f8e02ff */
[----:B-1----:R-:W-:Y:S04]  /*5d70*/  @P0 IMAD.WIDE R4, R0, 0x4, R4 ;  /* 0x0000000400040825 */ /* 0x002fe800078e0204 */
[----:B------:R-:W-:Y:S01]  /*5d80*/  HFMA2 R0, -RZ, RZ, 0, 5.9604644775390625e-08 ;  /* 0x00000001ff007431 */ /* 0x000fe200000001ff */
[----:B-----5:R1:W5:Y:S04]  /*5d90*/  @P0 LDG.E R35, desc[UR38][R4.64] ;  /* 0x0000002604230981 */ /* 0x020368000c1e1900 */
[----:B------:R-:W-:Y:S01]  /*5da0*/  @!P0 PRMT R63, R0, 0x7610, R63 ;  /* 0x00007610003f8816 */ /* 0x000fe2000000003f */
[----:B-1----:R-:W2:Y:S06]  /*5db0*/  @!P0 LDC R35, c[0x0][0xa80] ;  /* 0x0002a000ff238b82 */ /* 0x002eac0000000800 */
.L_x_92:
[----:B------:R-:W-:Y:S05]  /*5dc0*/  @!P5 BRA `(.L_x_93) ;  /* 0x000000000020d947 */ /* 0x000fea0003800000 */
[----:B------:R-:W-:Y:S04]  /*5dd0*/  ISETP.NE.U32.AND P0, PT, R52, RZ, PT ;  /* 0x000000ff3400720c */ /* 0x000fe80003f05070 */
[----:B------:R-:W-:Y:S11]  /*5de0*/  ISETP.NE.AND.EX P0, PT, R53, RZ, PT, P0 ;  /* 0x000000ff3500720c */ /* 0x000ff60003f05300 */
[----:B------:R-:W-:Y:S02]  /*5df0*/  @!UPT UIADD3 URZ, UPT, UPT, URZ, URZ, URZ ;  /* 0x000000fffffff290 */ /* 0x000fe4000fffe0ff */
[----:B------:R-:W1:Y:S01]  /*5e00*/  @P0 LDC.64 R4, c[0x0][0xaa8] ;  /* 0x0002aa00ff040b82 */ /* 0x000e620000000a00 */
[----:B------:R-:W-:Y:S04]  /*5e10*/  @P0 IMAD R0, R54, UR36, RZ ;  /* 0x0000002436000c24 */ /* 0x000fe8000f8e02ff */
[----:B-1----:R-:W-:Y:S05]  /*5e20*/  @P0 IMAD.WIDE R4, R0, 0x4, R4 ;  /* 0x0000000400040825 */ /* 0x002fea00078e0204 */
[----:B-----5:R1:W5:Y:S02]  /*5e30*/  @P0 LDG.E R32, desc[UR38][R4.64] ;  /* 0x0000002604200981 */ /* 0x020364000c1e1900 */
[----:B-1----:R-:W3:Y:S02]  /*5e40*/  @!P0 LDC R32, c[0x0][0xaa0] ;  /* 0x0002a800ff208b82 */ /* 0x002ee40000000800 */
.L_x_93:
[----:B--2--5:R-:W-:Y:S01]  /*5e50*/  FSETP.NEU.AND P0, PT, R35, RZ, PT ;  /* 0x000000ff2300720b */ /* 0x024fe20003f0d000 */
[----:B------:R-:W-:Y:S01]  /*5e60*/  BSSY B1, `(.L_x_94) ;  /* 0x0000046000017945 */ /* 0x000fe20003800000 */
[----:B------:R-:W-:Y:S01]  /*5e70*/  SEL R4, RZ, 0xffffffff, P3 ;  /* 0xffffffffff047807 */ /* 0x000fe20001800000 */
[----:B------:R-:W-:Y:S01]  /*5e80*/  IMAD.MOV.U32 R85, RZ, RZ, 0x1 ;  /* 0x00000001ff557424 */ /* 0x000fe200078e00ff */
[----:B------:R-:W-:Y:S01]  /*5e90*/  @!P4 LOP3.LUT P3, RZ, R63, 0xff, RZ, 0xc0, !PT ;  /* 0x000000ff3fffc812 */ /* 0x000fe2000786c0ff */
[----:B------:R-:W-:Y:S01]  /*5ea0*/  IMAD R33, R30, 0x40, R31 ;  /* 0x000000401e217824 */ /* 0x000fe200078e021f */
[----:B------:R-:W-:Y:S01]  /*5eb0*/  @!P4 SEL R3, RZ, 0xffffffff, P0 ;  /* 0xffffffffff03c807 */ /* 0x000fe20000000000 */
[----:B------:R-:W-:Y:S01]  /*5ec0*/  IMAD.IADD R82, R75, 0x1, R74 ;  /* 0x000000014b527824 */ /* 0x000fe200078e024a */
[----:B------:R-:W-:Y:S01]  /*5ed0*/  LOP3.LUT R72, R72, 0x1, RZ, 0x3c, !PT ;  /* 0x0000000148487812 */ /* 0x000fe200078e3cff */
[----:B------:R-:W-:Y:S01]  /*5ee0*/  IMAD.IADD R78, R74, 0x1, R73 ;  /* 0x000000014a4e7824 */ /* 0x000fe200078e0249 */
[----:B------:R-:W-:Y:S01]  /*5ef0*/  @P2 SEL R3, R4, R3, !P3 ;  /* 0x0000000304032207 */ /* 0x000fe20005800000 */
[----:B------:R-:W-:Y:S01]  /*5f00*/  IMAD.MOV.U32 R84, RZ, RZ, RZ ;  /* 0x000000ffff547224 */ /* 0x000fe200078e00ff */
[----:B------:R-:W-:Y:S01]  /*5f10*/  LEA R83, R30, UR46, 0x3 ;  /* 0x0000002e1e537c11 */ /* 0x000fe2000f8e18ff */
[----:B------:R-:W-:Y:S01]  /*5f20*/  IMAD.MOV.U32 R50, RZ, RZ, RZ ;  /* 0x000000ffff327224 */ /* 0x000fe200078e00ff */
[----:B------:R-:W-:Y:S02]  /*5f30*/  @!P4 LOP3.LUT R3, R3, 0x1, RZ, 0xc0, !PT ;  /* 0x000000010303c812 */ /* 0x000fe400078ec0ff */
[----:B------:R-:W-:Y:S02]  /*5f40*/  CS2R R48, SRZ ;  /* 0x0000000000307805 */ /* 0x000fe4000001ff00 */
[----:B------:R-:W-:Y:S02]  /*5f50*/  SHF.L.U32 R0, R71, 0x1f, RZ ;  /* 0x0000001f47007819 */ /* 0x000fe400000006ff */
[----:B------:R-:W-:Y:S02]  /*5f60*/  CS2R R46, SRZ ;  /* 0x00000000002e7805 */ /* 0x000fe4000001ff00 */
[----:B------:R-:W-:Y:S02]  /*5f70*/  ISETP.NE.U32.OR P5, PT, R3, 0x1, P4 ;  /* 0x000000010300780c */ /* 0x000fe400027a5470 */
[----:B------:R-:W-:Y:S02]  /*5f80*/  CS2R R44, SRZ ;  /* 0x00000000002c7805 */ /* 0x000fe4000001ff00 */
[----:B------:R-:W-:Y:S02]  /*5f90*/  LOP3.LUT P4, R79, R63, 0xff, RZ, 0xc0, !PT ;  /* 0x000000ff3f4f7812 */ /* 0x000fe4000788c0ff */
[----:B------:R-:W-:Y:S02]  /*5fa0*/  CS2R R42, SRZ ;  /* 0x00000000002a7805 */ /* 0x000fe4000001ff00 */
[----:B------:R-:W-:Y:S02]  /*5fb0*/  SEL R3, RZ, 0xffffffff, P0 ;  /* 0xffffffffff037807 */ /* 0x000fe40000000000 */
[----:B------:R-:W-:Y:S02]  /*5fc0*/  CS2R R40, SRZ ;  /* 0x0000000000287805 */ /* 0x000fe4000001ff00 */
[----:B------:R-:W-:Y:S02]  /*5fd0*/  P2R R81, PR, RZ, 0x20 ;  /* 0x00000020ff517803 */ /* 0x000fe40000000000 */
[----:B------:R-:W-:Y:S02]  /*5fe0*/  CS2R R38, SRZ ;  /* 0x0000000000267805 */ /* 0x000fe4000001ff00 */
[----:B------:R-:W-:Y:S02]  /*5ff0*/  @P1 SEL R3, R4, R3, !P4 ;  /* 0x0000000304031207 */ /* 0x000fe40006000000 */
[----:B------:R-:W-:Y:S01]  /*6000*/  CS2R R36, SRZ ;  /* 0x0000000000247805 */ /* 0x000fe2000001ff00 */
[----:B------:R-:W-:Y:S01]  /*6010*/  IMAD.MOV.U32 R34, RZ, RZ, RZ ;  /* 0x000000ffff227224 */ /* 0x000fe200078e00ff */
[----:B------:R-:W-:Y:S02]  /*6020*/  LOP3.LUT R3, R3, 0x1, RZ, 0xc0, !PT ;  /* 0x0000000103037812 */ /* 0x000fe400078ec0ff */
[----:B------:R-:W-:Y:S02]  /*6030*/  @P5 SHF.L.U32 R5, R72, 0x1f, RZ ;  /* 0x0000001f48055819 */ /* 0x000fe400000006ff */
[----:B------:R-:W-:Y:S02]  /*6040*/  ISETP.NE.U32.AND P0, PT, R3, 0x1, PT ;  /* 0x000000010300780c */ /* 0x000fe40003f05070 */
[----:B------:R-:W1:Y:S02]  /*6050*/  @P5 SYNCS.PHASECHK.TRANS64.TRYWAIT P3, [UR46+0xa0], R5 ;  /* 0x0000a005ff0055a7 */ /* 0x000e64000806112e */
[----:B------:R-:W-:Y:S01]  /*6060*/  P2R R86, PR, RZ, 0x1 ;  /* 0x00000001ff567803 */ /* 0x000fe20000000000 */
[----:B------:R2:W4:Y:S01]  /*6070*/  SYNCS.PHASECHK.TRANS64.TRYWAIT P2, [R83+URZ+0x110], R0 ;  /* 0x00011000530075a7 */ /* 0x00052200080411ff */
[----:B-1----:R-:W-:Y:S01]  /*6080*/  @P5 SEL R85, RZ, 0x1, !P3 ;  /* 0x00000001ff555807 */ /* 0x002fe20005800000 */
[----:B--2---:R-:W-:Y:S06]  /*6090*/  @!P5 BRA `(.L_x_95) ;  /* 0x000000000088d947 */ /* 0x004fec0003800000 */
[----:B------:R-:W-:Y:S01]  /*60a0*/  IMAD.MOV.U32 R34, RZ, RZ, RZ ;  /* 0x000000ffff227224 */ /* 0x000fe200078e00ff */
[----:B------:R-:W-:Y:S01]  /*60b0*/  ISETP.NE.AND P0, PT, R85, RZ, PT ;  /* 0x000000ff5500720c */ /* 0x000fe20003f05270 */
[----:B------:R-:W-:Y:S01]  /*60c0*/  BSSY B0, `(.L_x_96) ;  /* 0x000000c000007945 */ /* 0x000fe20003800000 */
[----:B------:R-:W-:Y:S02]  /*60d0*/  CS2R R36, SRZ ;  /* 0x0000000000247805 */ /* 0x000fe4000001ff00 */
[----:B------:R-:W-:Y:S02]  /*60e0*/  CS2R R38, SRZ ;  /* 0x0000000000267805 */ /* 0x000fe4000001ff00 */
[----:B------:R-:W-:Y:S02]  /*60f0*/  CS2R R40, SRZ ;  /* 0x0000000000287805 */ /* 0x000fe4000001ff00 */
[----:B------:R-:W-:Y:S02]  /*6100*/  CS2R R42, SRZ ;  /* 0x00000000002a7805 */ /* 0x000fe4000001ff00 */
[----:B------:R-:W-:Y:S02]  /*6110*/  CS2R R44, SRZ ;  /* 0x00000000002c7805 */ /* 0x000fe4000001ff00 */
[----:B------:R-:W-:Y:S02]  /*6120*/  CS2R R46, SRZ ;  /* 0x00000000002e7805 */ /* 0x000fe4000001ff00 */
[----:B------:R-:W-:Y:S01]  /*6130*/  CS2R R48, SRZ ;  /* 0x0000000000307805 */ /* 0x000fe2000001ff00 */
[----:B------:R-:W-:Y:S06]  /*6140*/  @P0 BRA `(.L_x_97) ;  /* 0x00000000000c0947 */ /* 0x000fec0003800000 */
[----:B------:R-:W-:Y:S04]  /*6150*/  SHF.L.U32 R4, R72, 0x1f, RZ ;  /* 0x0000001f48047819 */ /* 0x000fe800000006ff */
[----:B------:R-:W1:Y:S02]  /*6160*/  SYNCS.PHASECHK.TRANS64.TRYWAIT P0, [UR46+0xa0], R4 ;  /* 0x0000a004ff0075a7 */ /* 0x000e64000800112e */
[----:B-1----:R-:W-:Y:S05]  /*6170*/  @!P0 BRA `(.L_x_98) ;  /* 0x00000034002c8947 */ /* 0x002fea0003800000 */
.L_x_97:
[----:B------:R-:W-:Y:S05]  /*6180*/  BSYNC B0 ;  /* 0x0000000000007941 */ /* 0x000fea0003800000 */
.L_x_96:
[----:B------:R-:W-:Y:S01]  /*6190*/  ISETP.NE.AND P0, PT, R86, RZ, PT ;  /* 0x000000ff5600720c */ /* 0x000fe20003f05270 */
[----:B------:R-:W-:Y:S11]  /*61a0*/  HFMA2 R84, -RZ, RZ, 0, 5.9604644775390625e-08 ;  /* 0x00000001ff547431 */ /* 0x000ff600000001ff */
[----:B------:R-:W-:Y:S01]  /*61b0*/  @!UPT UIADD3 URZ, UPT, UPT, URZ, URZ, URZ ;  /* 0x000000fffffff290 */ /* 0x000fe2000fffe0ff */
[----:B------:R2:W1:Y:S04]  /*61c0*/  @P0 LDS R50, [R78+0x600] ;  /* 0x000600004e320984 */ /* 0x0004680000000800 */
[----:B------:R2:W1:Y:S04]  /*61d0*/  @P0 LDS R34, [R75] ;  /* 0x000000004b220984 */ /* 0x0004680000000800 */
[----:B------:R2:W1:Y:S04]  /*61e0*/  @P0 LDS R36, [R82] ;  /* 0x0000000052240984 */ /* 0x0004680000000800 */
[----:B------:R2:W1:Y:S04]  /*61f0*/  @P0 LDS R37, [R73] ;  /* 0x0000000049250984 */ /* 0x0004680000000800 */
[----:B------:R2:W1:Y:S04]  /*6200*/  @P0 LDS R38, [R78] ;  /* 0x000000004e260984 */ /* 0x0004680000000800 */
[----:B------:R2:W1:Y:S04]  /*6210*/  @P0 LDS R39, [R75+0x200] ;  /* 0x000200004b270984 */ /* 0x0004680000000800 */
        /* <DEDUP_REMOVED lines=9> */
[----:B------:R2:W1:Y:S02]  /*62b0*/  @P0 LDS R49, [R73+0x600] ;  /* 0x0006000049310984 */ /* 0x0004640000000800 */
.L_x_95:
[----:B------:R-:W-:Y:S05]  /*62c0*/  BSYNC B1 ;  /* 0x0000000000017941 */ /* 0x000fea0003800000 */
.L_x_94:
[----:B-1----:R-:W-:Y:S04]  /*62d0*/  SHF.R.U32.HI R4, RZ, 0x15, R33 ;  /* 0x00000015ff047819 */ /* 0x002fe80000011621 */
[----:B------:R-:W-:Y:S01]  /*62e0*/  LOP3.LUT P0, RZ, R4, 0x3, R67, 0x48, !PT ;  /* 0x0000000304ff7812 */ /* 0x000fe20007804843 */
[----:B------:R-:W-:Y:S01]  /*62f0*/  @!UPT UIADD3 URZ, UPT, UPT, URZ, URZ, URZ ;  /* 0x000000fffffff290 */ /* 0x000fe2000fffe0ff */
[----:B----4-:R-:W-:Y:S11]  /*6300*/  @P2 BRA `(.L_x_99) ;  /* 0x0000000000082947 */ /* 0x010ff60003800000 */
[----:B------:R-:W1:Y:S02]  /*6310*/  SYNCS.PHASECHK.TRANS64.TRYWAIT P1, [R83+URZ+0x110], R0 ;  /* 0x00011000530075a7 */ /* 0x000e6400080211ff */
[----:B-1----:R-:W-:Y:S05]  /*6320*/  @!P1 BRA `(.L_x_100) ;  /* 0x0000003000d89947 */ /* 0x002fea0003800000 */
.L_x_99:
[----:B------:R-:W-:Y:S05]  /*6330*/  @!P0 BRA `(.L_x_101) ;  /* 0x0000000000408947 */ /* 0x000fea0003800000 */
[----:B------:R-:W4:Y:S01]  /*6340*/  LDCU.64 UR8, c[0x4][0x70] ;  /* 0x01000e00ff0877ac */ /* 0x000f220008000a00 */
[----:B------:R-:W-:Y:S01]  /*6350*/  MOV R15, 0x0 ;  /* 0x00000000000f7802 */ /* 0x000fe20000000f00 */
[----:B------:R-:W-:Y:S02]  /*6360*/  HFMA2 R12, -RZ, RZ, 0, 5.9604644775390625e-08 ;  /* 0x00000001ff0c7431 */ /* 0x000fe400000001ff */
[----:B------:R-:W-:Y:S02]  /*6370*/  IMAD.MOV.U32 R8, RZ, RZ, 0x192 ;  /* 0x00000192ff087424 */ /* 0x000fe400078e00ff */
[----:B------:R-:W-:Y:S01]  /*6380*/  IMAD.MOV.U32 R13, RZ, RZ, RZ ;  /* 0x000000ffff0d7224 */ /* 0x000fe200078e00ff */
[----:B------:R-:W5:Y:S01]  /*6390*/  LDCU.64 UR6, c[0x4][0x78] ;  /* 0x01000f00ff0677ac */ /* 0x000f620008000a00 */
[----:B------:R-:W1:Y:S01]  /*63a0*/  LDC.64 R14, c[0x4][R15] ;  /* 0x010000000f0e7b82 */ /* 0x000e620000000a00 */
[----:B------:R-:W2:Y:S01]  /*63b0*/  LDCU.64 UR4, c[0x4][0x10] ;  /* 0x01000200ff0477ac */ /* 0x000ea20008000a00 */
[----:B----4-:R-:W-:Y:S01]  /*63c0*/  MOV R5, UR9 ;  /* 0x0000000900057c02 */ /* 0x010fe20008000f00 */
[----:B------:R-:W-:Y:S01]  /*63d0*/  IMAD.U32 R4, RZ, RZ, UR8 ;  /* 0x00000008ff047e24 */ /* 0x000fe2000f8e00ff */
[----:B-----5:R-:W-:Y:S01]  /*63e0*/  MOV R7, UR7 ;  /* 0x0000000700077c02 */ /* 0x020fe20008000f00 */
[----:B------:R-:W-:Y:S01]  /*63f0*/  IMAD.U32 R6, RZ, RZ, UR6 ;  /* 0x00000006ff067e24 */ /* 0x000fe2000f8e00ff */
[----:B--2---:R-:W-:Y:S01]  /*6400*/  MOV R11, UR5 ;  /* 0x00000005000b7c02 */ /* 0x004fe20008000f00 */
[----:B------:R-:W-:Y:S02]  /*6410*/  IMAD.U32 R10, RZ, RZ, UR4 ;  /* 0x00000004ff0a7e24 */ /* 0x000fe4000f8e00ff */
[----:B------:R-:W-:Y:S07]  /*6420*/  LEPC R20, `(.L_x_101) ;  /* 0x000000001014794e */ /* 0x000fee0000000000 */
[----:B-1-3--:R-:W-:Y:S05]  /*6430*/  CALL.ABS.NOINC R14 ;  /* 0x000000000e007343 */ /* 0x00afea0003c00000 */
.L_x_101:
[----:B------:R-:W-:Y:S05]  /*6440*/  WARPSYNC.ALL ;  /* 0x0000000000007948 */ /* 0x000fea0003800000 */
[----:B------:R-:W-:Y:S01]  /*6450*/  R2UR UR4, R33 ;  /* 0x00000000210472ca */ /* 0x000fe200000e0000 */
[----:B------:R-:W-:Y:S01]  /*6460*/  BSSY.RECONVERGENT B0, `(.L_x_102) ;  /* 0x0000053000007945 */ /* 0x000fe20003800200 */
[----:B------:R-:W-:Y:S11]  /*6470*/  ISETP.NE.AND P0, PT, R76, RZ, PT ;  /* 0x000000ff4c00720c */ /* 0x000ff60003f05270 */
[----:B------:R-:W3:Y:S02]  /*6480*/  LDTM.x16 R4, tmem[UR4] ;  /* 0x00000004000479ee */ /* 0x000ee40008240000 */
[C---:B---3--:R-:W-:Y:S01]  /*6490*/  FMUL R4, R32.reuse, R4 ;  /* 0x0000000420047220 */ /* 0x048fe20000400000 */
[C---:B------:R-:W-:Y:S01]  /*64a0*/  FMUL R5, R32.reuse, R5 ;  /* 0x0000000520057220 */ /* 0x040fe20000400000 */
[C---:B------:R-:W-:Y:S01]  /*64b0*/  FMUL R6, R32.reuse, R6 ;  /* 0x0000000620067220 */ /* 0x040fe20000400000 */
[C---:B------:R-:W-:Y:S01]  /*64c0*/  FMUL R7, R32.reuse, R7 ;  /* 0x0000000720077220 */ /* 0x040fe20000400000 */
[C---:B------:R-:W-:Y:S01]  /*64d0*/  FFMA R4, R35.reuse, R34, R4 ;  /* 0x0000002223047223 */ /* 0x040fe20000000004 */
[C---:B------:R-:W-:Y:S01]  /*64e0*/  FFMA R5, R35.reuse, R36, R5 ;  /* 0x0000002423057223 */ /* 0x040fe20000000005 */
[C---:B------:R-:W-:Y:S01]  /*64f0*/  FFMA R6, R35.reuse, R37, R6 ;  /* 0x0000002523067223 */ /* 0x040fe20000000006 */
[C---:B------:R-:W-:Y:S01]  /*6500*/  FFMA R7, R35.reuse, R38, R7 ;  /* 0x0000002623077223 */ /* 0x040fe20000000007 */
[C---:B------:R-:W-:Y:S01]  /*6510*/  FMUL R8, R32.reuse, R8 ;  /* 0x0000000820087220 */ /* 0x040fe20000400000 */
[----:B------:R3:W-:Y:S01]  /*6520*/  STS [R75], R4 ;  /* 0x000000044b007388 */ /* 0x0007e20000000800 */
[C---:B------:R-:W-:Y:S01]  /*6530*/  FMUL R9, R32.reuse, R9 ;  /* 0x0000000920097220 */ /* 0x040fe20000400000 */
[C---:B------:R-:W-:Y:S01]  /*6540*/  FMUL R10, R32.reuse, R10 ;  /* 0x0000000a200a7220 */ /* 0x040fe20000400000 */
[C---:B------:R-:W-:Y:S01]  /*6550*/  FFMA R8, R35.reuse, R39, R8 ;  /* 0x0000002723087223 */ /* 0x040fe20000000008 */
[----:B------:R3:W-:Y:S01]  /*6560*/  STS [R82], R5 ;  /* 0x0000000552007388 */ /* 0x0007e20000000800 */
        /* <DEDUP_REMOVED lines=11> */
[----:B------:R3:W-:Y:S01]  /*6620*/  STS [R75+0x200], R8 ;  /* 0x000200084b007388 */ /* 0x0007e20000000800 */
[C---:B------:R-:W-:Y:S01]  /*6630*/  FMUL R15, R32.reuse, R15 ;  /* 0x0000000f200f7220 */ /* 0x040fe20000400000 */
[C---:B------:R-:W-:Y:S01]  /*6640*/  FMUL R16, R32.reuse, R16 ;  /* 0x0000001020107220 */ /* 0x040fe20000400000 */
[C---:B------:R-:W-:Y:S01]  /*6650*/  FFMA R14, R35.reuse, R45, R14 ;  /* 0x0000002d230e7223 */ /* 0x040fe2000000000e */
[----:B------:R3:W-:Y:S01]  /*6660*/  STS [R82+0x200], R9 ;  /* 0x0002000952007388 */ /* 0x0007e20000000800 */
[C---:B------:R-:W-:Y:S01]  /*6670*/  FFMA R15, R35.reuse, R46, R15 ;  /* 0x0000002e230f7223 */ /* 0x040fe2000000000f */
[C---:B------:R-:W-:Y:S01]  /*6680*/  FFMA R16, R35.reuse, R47, R16 ;  /* 0x0000002f23107223 */ /* 0x040fe20000000010 */
[C---:B------:R-:W-:Y:S01]  /*6690*/  FMUL R17, R32.reuse, R17 ;  /* 0x0000001120117220 */ /* 0x040fe20000400000 */
[----:B------:R3:W-:Y:S01]  /*66a0*/  STS [R73+0x200], R10 ;  /* 0x0002000a49007388 */ /* 0x0007e20000000800 */
[C---:B------:R-:W-:Y:S01]  /*66b0*/  FMUL R18, R32.reuse, R18 ;  /* 0x0000001220127220 */ /* 0x040fe20000400000 */
[----:B------:R-:W-:Y:S01]  /*66c0*/  FMUL R19, R32, R19 ;  /* 0x0000001320137220 */ /* 0x000fe20000400000 */
[C---:B------:R-:W-:Y:S01]  /*66d0*/  FFMA R17, R35.reuse, R48, R17 ;  /* 0x0000003023117223 */ /* 0x040fe20000000011 */
[----:B------:R3:W-:Y:S01]  /*66e0*/  STS [R78+0x200], R11 ;  /* 0x0002000b4e007388 */ /* 0x0007e20000000800 */
[C---:B------:R-:W-:Y:S01]  /*66f0*/  FFMA R18, R35.reuse, R49, R18 ;  /* 0x0000003123127223 */ /* 0x040fe20000000012 */
[----:B------:R-:W-:Y:S02]  /*6700*/  FFMA R19, R35, R50, R19 ;  /* 0x0000003223137223 */ /* 0x000fe40000000013 */
[----:B------:R3:W-:Y:S04]  /*6710*/  STS [R75+0x400], R12 ;  /* 0x0004000c4b007388 */ /* 0x0007e80000000800 */
[----:B------:R3:W-:Y:S04]  /*6720*/  STS [R82+0x400], R13 ;  /* 0x0004000d52007388 */ /* 0x0007e80000000800 */
[----:B------:R3:W-:Y:S04]  /*6730*/  STS [R73+0x400], R14 ;  /* 0x0004000e49007388 */ /* 0x0007e80000000800 */
[----:B------:R3:W-:Y:S04]  /*6740*/  STS [R78+0x400], R15 ;  /* 0x0004000f4e007388 */ /* 0x0007e80000000800 */
[----:B------:R3:W-:Y:S04]  /*6750*/  STS [R75+0x600], R16 ;  /* 0x000600104b007388 */ /* 0x0007e80000000800 */
[----:B------:R3:W-:Y:S04]  /*6760*/  STS [R82+0x600], R17 ;  /* 0x0006001152007388 */ /* 0x0007e80000000800 */
[----:B------:R3:W-:Y:S04]  /*6770*/  STS [R73+0x600], R18 ;  /* 0x0006001249007388 */ /* 0x0007e80000000800 */
[----:B------:R3:W-:Y:S01]  /*6780*/  STS [R78+0x600], R19 ;  /* 0x000600134e007388 */ /* 0x0007e20000000800 */
[----:B------:R-:W-:Y:S01]  /*6790*/  @!PT LDS RZ, [RZ] ;  /* 0x00000000fffff984 */ /* 0x000fe20000000800 */
[----:B------:R-:W-:Y:S01]  /*67a0*/  @!PT LDS RZ, [RZ] ;  /* 0x00000000fffff984 */ /* 0x000fe20000000800 */
[----:B------:R-:W-:Y:S01]  /*67b0*/  @!PT LDS RZ, [RZ] ;  /* 0x00000000fffff984 */ /* 0x000fe20000000800 */
[----:B------:R-:W-:Y:S01]  /*67c0*/  @!PT LDS RZ, [RZ] ;  /* 0x00000000fffff984 */ /* 0x000fe20000000800 */
[----:B------:R4:W-:Y:S06]  /*67d0*/  MEMBAR.ALL.CTA ;  /* 0x0000000000007992 */ /* 0x0009ec0000008000 */
[----:B----4-:R-:W4:Y:S02]  /*67e0*/  FENCE.VIEW.ASYNC.S ;  /* 0x00000000000073c6 */ /* 0x010f240000000000 */
[----:B----4-:R-:W-:Y:S06]  /*67f0*/  BAR.SYNC.DEFER_BLOCKING 0x1, 0x80 ;  /* 0x0042000000007b1d */ /* 0x010fec0000010000 */
[----:B------:R-:W-:Y:S05]  /*6800*/  @P0 BRA `(.L_x_103) ;  /* 0x0000000000600947 */ /* 0x000fea0003800000 */
[----:B------:R-:W-:Y:S02]  /*6810*/  UIADD3 UR4, UPT, UPT, UR46, 0x200, URZ ;  /* 0x000002002e047890 */ /* 0x000fe4000fffe0ff */
[----:B------:R-:W-:Y:S01]  /*6820*/  UIADD3 UR16, UP0, UPT, UR50, 0x880, URZ ;  /* 0x0000088032107890 */ /* 0x000fe2000ff1e0ff */
[----:B------:R-:W-:Y:S01]  /*6830*/  UMOV UR43, UR36 ;  /* 0x00000024002b7c82 */ /* 0x000fe20008000000 */
[----:B------:R-:W-:Y:S02]  /*6840*/  UIADD3 UR13, UPT, UPT, UR41, 0x20, URZ ;  /* 0x00000020290d7890 */ /* 0x000fe4000fffe0ff */
[----:B------:R-:W-:Y:S01]  /*6850*/  MOV R68, UR4 ;  /* 0x0000000400447c02 */ /* 0x000fe20008000f00 */
[----:B------:R-:W-:Y:S02]  /*6860*/  UIADD3.X UR17, UPT, UPT, URZ, UR51, URZ, UP0, !UPT ;  /* 0x00000033ff117290 */ /* 0x000fe400087fe4ff */
[----:B------:R-:W-:Y:S01]  /*6870*/  UIADD3 UR12, UPT, UPT, UR46, 0xa00, URZ ;  /* 0x00000a002e0c7890 */ /* 0x000fe2000fffe0ff */
[----:B------:R-:W-:Y:S01]  /*6880*/  R2UR UR40, R68 ;  /* 0x00000000442872ca */ /* 0x000fe200000e0000 */
[----:B------:R-:W-:Y:S01]  /*6890*/  UMOV UR14, UR42 ;  /* 0x0000002a000e7c82 */ /* 0x000fe20008000000 */
[----:B------:R-:W-:Y:S01]  /*68a0*/  UMOV UR15, UR36 ;  /* 0x00000024000f7c82 */ /* 0x000fe20008000000 */
[----:B------:R-:W-:Y:S02]  /*68b0*/  UIADD3 UR9, UPT, UPT, UR41, 0x40, URZ ;  /* 0x0000004029097890 */ /* 0x000fe4000fffe0ff */
[----:B------:R-:W-:Y:S01]  /*68c0*/  UIADD3 UR8, UPT, UPT, UR46, 0x1200, URZ ;  /* 0x000012002e087890 */ /* 0x000fe2000fffe0ff */
[----:B------:R-:W-:Y:S01]  /*68d0*/  UMOV UR10, UR42 ;  /* 0x0000002a000a7c82 */ /* 0x000fe20008000000 */
[----:B------:R-:W-:Y:S01]  /*68e0*/  UMOV UR11, UR36 ;  /* 0x00000024000b7c82 */ /* 0x000fe20008000000 */
[----:B------:R-:W-:Y:S02]  /*68f0*/  UIADD3 UR5, UPT, UPT, UR41, 0x60, URZ ;  /* 0x0000006029057890 */ /* 0x000fe4000fffe0ff */
[----:B------:R-:W-:Y:S03]  /*6900*/  UIADD3 UR4, UPT, UPT, UR46, 0x1a00, URZ ;  /* 0x00001a002e047890 */ /* 0x000fe6000fffe0ff */
[----:B------:R4:W-:Y:S01]  /*6910*/  UTMASTG.3D [UR40], [UR16] ;  /* 0x00000028100073b5 */ /* 0x0009e20008010000 */
[----:B------:R-:W-:Y:S01]  /*6920*/  UMOV UR6, UR42 ;  /* 0x0000002a00067c82 */ /* 0x000fe20008000000 */
[----:B------:R-:W-:Y:S01]  /*6930*/  UMOV UR7, UR36 ;  /* 0x0000002400077c82 */ /* 0x000fe20008000000 */
[----:B------:R4:W-:Y:S01]  /*6940*/  UTMASTG.3D [UR12], [UR16] ;  /* 0x0000000c100073b5 */ /* 0x0009e20008010000 */
[----:B------:R4:W-:Y:S02]  /*6950*/  UTMASTG.3D [UR8], [UR16] ;  /* 0x00000008100073b5 */ /* 0x0009e40008010000 */
[----:B------:R4:W-:Y:S01]  /*6960*/  UTMASTG.3D [UR4], [UR16] ;  /* 0x00000004100073b5 */ /* 0x0009e20008010000 */
[----:B------:R0:W-:Y:S01]  /*6970*/  UTMACMDFLUSH ;  /* 0x00000000000079b7 */ /* 0x0001e20000000000 */
[----:B----4-:R-:W-:Y:S04]  /*6980*/  DEPBAR.LE SB0, 0x1 ;  /* 0x000080400000791a */ /* 0x010fe80000000000 */
.L_x_103:
[----:B------:R-:W-:Y:S05]  /*6990*/  BSYNC.RECONVERGENT B0 ;  /* 0x0000000000007941 */ /* 0x000fea0003800200 */
.L_x_102:
[----:B------:R-:W-:Y:S01]  /*69a0*/  BAR.SYNC.DEFER_BLOCKING 0x1, 0x80 ;  /* 0x0042000000007b1d */ /* 0x000fe20000010000 */
[----:B------:R-:W-:Y:S01]  /*69b0*/  ISETP.NE.AND P1, PT, R81, RZ, PT ;  /* 0x000000ff5100720c */ /* 0x000fe20003f25270 */
[----:B------:R-:W-:Y:S01]  /*69c0*/  UISETP.NE.AND UP0, UPT, UR47, URZ, UPT ;  /* 0x000000ff2f00728c */ /* 0x000fe2000bf05270 */
[----:B------:R-:W-:Y:S11]  /*69d0*/  LEA R3, R84, UR46, 0x3 ;  /* 0x0000002e54037c11 */ /* 0x000ff6000f8e18ff */
[----:B---3--:R-:W-:Y:S01]  /*69e0*/  @P1 SHF.L.U32 R4, R72, 0x1f, RZ ;  /* 0x0000001f48041819 */ /* 0x008fe200000006ff */
[----:B------:R-:W-:Y:S06]  /*69f0*/  BRA.U !UP0, `(.L_x_104) ;  /* 0x0000000108247547 */ /* 0x000fec000b800000 */
[----:B------:R-:W-:Y:S01]  /*6a00*/  IMAD.U32 R5, RZ, RZ, UR48 ;  /* 0x00000030ff057e24 */ /* 0x000fe2000f8e00ff */
[----:B-1----:R-:W-:Y:S01]  /*6a10*/  MOV R0, UR37 ;  /* 0x0000002500007c02 */ /* 0x002fe20008000f00 */
[----:B------:R-:W-:Y:S03]  /*6a20*/  UIADD3 UR48, UPT, UPT, UR48, 0x1, URZ ;  /* 0x0000000130307890 */ /* 0x000fe6000fffe0ff */
[----:B------:R-:W-:Y:S01]  /*6a30*/  @P1 LEA R5, R5, UR46, 0x3 ;  /* 0x0000002e05051c11 */ /* 0x000fe2000f8e18ff */
[----:B------:R-:W-:Y:S04]  /*6a40*/  UISETP.NE.AND UP0, UPT, UR48, 0x4, UPT ;  /* 0x000000043000788c */ /* 0x000fe8000bf05270 */
[----:B------:R-:W-:Y:S01]  /*6a50*/  @P1 VIADD R5, R5, 0xc0 ;  /* 0x000000c005051836 */ /* 0x000fe20000000000 */
[----:B------:R-:W-:Y:S04]  /*6a60*/  USEL UR48, UR48, URZ, UP0 ;  /* 0x000000ff30307287 */ /* 0x000fe80008000000 */
[----:B------:R-:W-:Y:S04]  /*6a70*/  @P1 PRMT R0, R0, 0x654, R5 ;  /* 0x0000065400001816 */ /* 0x000fe80000000005 */
[----:B------:R3:W-:Y:S04]  /*6a80*/  @P1 SYNCS.ARRIVE.TRANS64.RED.A1T0 RZ, [R0+URZ], RZ ;  /* 0x000000ff00ff19a7 */ /* 0x0007e800081004ff */
.L_x_104:
[----:B------:R-:W4:Y:S01]  /*6a90*/  @P1 SYNCS.PHASECHK.TRANS64.TRYWAIT P0, [R3+URZ+0xa0], R4 ;  /* 0x0000a004030015a7 */ /* 0x000f2200080011ff */
[----:B------:R-:W-:Y:S01]  /*6aa0*/  BSSY B1, `(.L_x_105) ;  /* 0x0000023000017945 */ /* 0x000fe20003800000 */
[----:B----4-:R-:W-:Y:S03]  /*6ab0*/  @P1 SEL R85, RZ, 0x1, !P0 ;  /* 0x00000001ff551807 */ /* 0x010fe60004000000 */
[----:B------:R-:W-:Y:S05]  /*6ac0*/  @!P1 BRA `(.L_x_106) ;  /* 0x0000000000809947 */ /* 0x000fea0003800000 */
[----:B------:R-:W-:Y:S01]  /*6ad0*/  ISETP.NE.AND P0, PT, R85, RZ, PT ;  /* 0x000000ff5500720c */ /* 0x000fe20003f05270 */
[----:B------:R-:W-:Y:S01]  /*6ae0*/  BSSY B0, `(.L_x_107) ;  /* 0x0000009000007945 */ /* 0x000fe20003800000 */
[----:B------:R-:W-:Y:S11]  /*6af0*/  ISETP.NE.AND P1, PT, R86, RZ, PT ;  /* 0x000000ff5600720c */ /* 0x000ff60003f25270 */
[----:B------:R-:W-:Y:S02]  /*6b00*/  @!UPT UIADD3 URZ, UPT, UPT, URZ, URZ, URZ ;  /* 0x000000fffffff290 */ /* 0x000fe4000fffe0ff */
[C---:B------:R-:W-:Y:S02]  /*6b10*/  @P1 IMAD R5, R84.reuse, 0x2000, R75 ;  /* 0x0000200054051824 */ /* 0x040fe400078e024b */
[----:B------:R-:W-:Y:S01]  /*6b20*/  @P1 IMAD R4, R84, 0x2000, R82 ;  /* 0x0000200054041824 */ /* 0x000fe200078e0252 */
[----:B------:R-:W-:Y:S06]  /*6b30*/  @P0 BRA `(.L_x_108) ;  /* 0x00000000000c0947 */ /* 0x000fec0003800000 */
[----:B-1-3--:R-:W-:Y:S04]  /*6b40*/  SHF.L.U32 R0, R72, 0x1f, RZ ;  /* 0x0000001f48007819 */ /* 0x00afe800000006ff */
[----:B------:R-:W1:Y:S02]  /*6b50*/  SYNCS.PHASECHK.TRANS64.TRYWAIT P0, [R3+URZ+0xa0], R0 ;  /* 0x0000a000030075a7 */ /* 0x000e6400080011ff */
[----:B-1----:R-:W-:Y:S05]  /*6b60*/  @!P0 BRA `(.L_x_109) ;  /* 0x0000002800dc8947 */ /* 0x002fea0003800000 */
.L_x_108:
[----:B------:R-:W-:Y:S05]  /*6b70*/  BSYNC B0 ;  /* 0x0000000000007941 */ /* 0x000fea0003800000 */
.L_x_107:
[----:B------:R-:W-:Y:S11]  /*6b80*/  ISETP.NE.AND P0, PT, R86, RZ, PT ;  /* 0x000000ff5600720c */ /* 0x000ff60003f05270 */
[----:B------:R-:W-:Y:S02]  /*6b90*/  @!UPT UIADD3 URZ, UPT, UPT, URZ, URZ, URZ ;  /* 0x000000fffffff290 */ /* 0x000fe4000fffe0ff */
[----:B------:R4:W2:Y:S01]  /*6ba0*/  @P0 LDS R34, [R5] ;  /* 0x0000000005220984 */ /* 0x0008a20000000800 */
[C---:B-1-3--:R-:W-:Y:S01]  /*6bb0*/  @P0 IMAD R0, R84.reuse, 0x2000, R73 ;  /* 0x0000200054000824 */ /* 0x04afe200078e0249 */
[C---:B------:R-:W-:Y:S01]  /*6bc0*/  @P0 LEA R3, R84.reuse, R78, 0xd ;  /* 0x0000004e54030211 */ /* 0x040fe200078e68ff */
[----:B------:R-:W-:Y:S01]  /*6bd0*/  VIADD R84, R84, 0x1 ;  /* 0x0000000154547836 */ /* 0x000fe20000000000 */
[----:B------:R4:W1:Y:S04]  /*6be0*/  @P0 LDS R39, [R5+0x200] ;  /* 0x0002000005270984 */ /* 0x0008680000000800 */
[----:B------:R4:W3:Y:S04]  /*6bf0*/  @P0 LDS R43, [R5+0x400] ;  /* 0x00040000052b0984 */ /* 0x0008e80000000800 */
[----:B------:R4:W1:Y:S04]  /*6c00*/  @P0 LDS R47, [R5+0x600] ;  /* 0x00060000052f0984 */ /* 0x0008680000000800 */
[----:B------:R4:W1:Y:S04]  /*6c10*/  @P0 LDS R36, [R4] ;  /* 0x0000000004240984 */ /* 0x0008680000000800 */
[----:B------:R4:W1:Y:S04]  /*6c20*/  @P0 LDS R40, [R4+0x200] ;  /* 0x0002000004280984 */ /* 0x0008680000000800 */
[----:B------:R4:W1:Y:S04]  /*6c30*/  @P0 LDS R44, [R4+0x400] ;  /* 0x00040000042c0984 */ /* 0x0008680000000800 */
        /* <DEDUP_REMOVED lines=8> */
[----:B--23--:R4:W1:Y:S02]  /*6cc0*/  @P0 LDS R50, [R3+0x600] ;  /* 0x0006000003320984 */ /* 0x00c8640000000800 */
.L_x_106:
[----:B------:R-:W-:Y:S05]  /*6cd0*/  BSYNC B1 ;  /* 0x0000000000017941 */ /* 0x000fea0003800000 */
.L_x_105:
[----:B-1-34-:R-:W-:Y:S05]  /*6ce0*/  VIADD R0, R33, 0x10 ;  /* 0x0000001021007836 */ /* 0x01afea0000000000 */
[----:B------:R-:W-:Y:S04]  /*6cf0*/  SHF.R.U32.HI R0, RZ, 0x15, R0 ;  /* 0x00000015ff007819 */ /* 0x000fe80000011600 */
[----:B------:R-:W-:Y:S11]  /*6d00*/  LOP3.LUT P0, RZ, R0, 0x3, R67, 0x48, !PT ;  /* 0x0000000300ff7812 */ /* 0x000ff60007804843 */
[----:B------:R-:W-:Y:S02]  /*6d10*/  @!UPT UIADD3 URZ, UPT, UPT, URZ, URZ, URZ ;  /* 0x000000fffffff290 */ /* 0x000fe4000fffe0ff */
[----:B------:R-:W-:Y:S05]  /*6d20*/  @!P0 BRA `(.L_x_110) ;  /* 0x0000000000408947 */ /* 0x000fea0003800000 */
[----:B------:R-:W1:Y:S01]  /*6d30*/  LDCU.64 UR8, c[0x4][0x70] ;  /* 0x01000e00ff0877ac */ /* 0x000e620008000a00 */
[----:B------:R-:W-:Y:S01]  /*6d40*/  MOV R15, 0x0 ;  /* 0x00000000000f7802 */ /* 0x000fe20000000f00 */
[----:B------:R-:W-:Y:S02]  /*6d50*/  HFMA2 R12, -RZ, RZ, 0, 5.9604644775390625e-08 ;  /* 0x00000001ff0c7431 */ /* 0x000fe400000001ff */
[----:B------:R-:W-:Y:S02]  /*6d60*/  IMAD.MOV.U32 R8, RZ, RZ, 0x192 ;  /* 0x00000192ff087424 */ /* 0x000fe400078e00ff */
[----:B------:R-:W-:Y:S01]  /*6d70*/  IMAD.MOV.U32 R13, RZ, RZ, RZ ;  /* 0x000000ffff0d7224 */ /* 0x000fe200078e00ff */
[----:B------:R-:W3:Y:S01]  /*6d80*/  LDCU.64 UR6, c[0x4][0x78] ;  /* 0x01000f00ff0677ac */ /* 0x000ee20008000a00 */
[----:B------:R-:W4:Y:S01]  /*6d90*/  LDC.64 R14, c[0x4][R15] ;  /* 0x010000000f0e7b82 */ /* 0x000f220000000a00 */
[----:B------:R-:W5:Y:S01]  /*6da0*/  LDCU.64 UR4, c[0x4][0x10] ;  /* 0x01000200ff0477ac */ /* 0x000f620008000a00 */
[----:B-1----:R-:W-:Y:S01]  /*6db0*/  MOV R5, UR9 ;  /* 0x0000000900057c02 */ /* 0x002fe20008000f00 */
[----:B------:R-:W-:Y:S01]  /*6dc0*/  IMAD.U32 R4, RZ, RZ, UR8 ;  /* 0x00000008ff047e24 */ /* 0x000fe2000f8e00ff */
[----:B---3--:R-:W-:Y:S01]  /*6dd0*/  MOV R7, UR7 ;  /* 0x0000000700077c02 */ /* 0x008fe20008000f00 */
[----:B------:R-:W-:Y:S01]  /*6de0*/  IMAD.U32 R6, RZ, RZ, UR6 ;  /* 0x00000006ff067e24 */ /* 0x000fe2000f8e00ff */
[----:B-----5:R-:W-:Y:S01]  /*6df0*/  MOV R11, UR5 ;  /* 0x00000005000b7c02 */ /* 0x020fe20008000f00 */
[----:B------:R-:W-:Y:S02]  /*6e00*/  IMAD.U32 R10, RZ, RZ, UR4 ;  /* 0x00000004ff0a7e24 */ /* 0x000fe4000f8e00ff */
[----:B------:R-:W-:Y:S07]  /*6e10*/  LEPC R20, `(.L_x_110) ;  /* 0x000000001014794e */ /* 0x000fee0000000000 */
[----:B--2-4-:R-:W-:Y:S05]  /*6e20*/  CALL.ABS.NOINC R14 ;  /* 0x000000000e007343 */ /* 0x014fea0003c00000 */
.L_x_110:
[----:B------:R-:W-:Y:S05]  /*6e30*/  WARPSYNC.ALL ;  /* 0x0000000000007948 */ /* 0x000fea0003800000 */
[----:B------:R-:W-:Y:S01]  /*6e40*/  R2UR UR4, R33 ;  /* 0x00000000210472ca */ /* 0x000fe200000e0000 */
[----:B------:R-:W-:Y:S01]  /*6e50*/  BSSY.RECONVERGENT B0, `(.L_x_111) ;  /* 0x000005b000007945 */ /* 0x000fe20003800200 */
[----:B------:R-:W-:Y:S02]  /*6e60*/  ISETP.NE.AND P6, PT, R81, RZ, PT ;  /* 0x000000ff5100720c */ /* 0x000fe40003fc5270 */
[----:B------:R-:W-:Y:S02]  /*6e70*/  ISETP.NE.AND P0, PT, R76, RZ, PT ;  /* 0x000000ff4c00720c */ /* 0x000fe40003f05270 */
[----:B------:R-:W-:Y:S02]  /*6e80*/  MOV R3, UR48 ;  /* 0x0000003000037c02 */ /* 0x000fe40008000f00 */
[----:B------:R-:W-:Y:S05]  /*6e90*/  MOV R0, UR37 ;  /* 0x0000002500007c02 */ /* 0x000fea0008000f00 */
[----:B------:R-:W1:Y:S02]  /*6ea0*/  LDTM.x16 R4, tmem[UR4+0x10] ;  /* 0x00001004000479ee */ /* 0x000e640008240000 */
[----:B------:R-:W-:Y:S02]  /*6eb0*/  @P6 LEA R3, R3, UR46, 0x3 ;  /* 0x0000002e03036c11 */ /* 0x000fe4000f8e18ff */
[----:B------:R-:W-:Y:S02]  /*6ec0*/  @P6 SHF.L.U32 R20, R72, 0x1f, RZ ;  /* 0x0000001f48146819 */ /* 0x000fe400000006ff */
[----:B------:R-:W-:Y:S04]  /*6ed0*/  @P6 IADD3 R3, PT, PT, R3, 0xc0, RZ ;  /* 0x000000c003036810 */ /* 0x000fe80007ffe0ff */
[----:B------:R-:W-:Y:S02]  /*6ee0*/  @P6 PRMT R0, R0, 0x654, R3 ;  /* 0x0000065400006816 */ /* 0x000fe40000000003 */
[----:B------:R-:W-:Y:S01]  /*6ef0*/  LEA R3, R84, UR46, 0x3 ;  /* 0x0000002e54037c11 */ /* 0x000fe2000f8e18ff */
[C---:B-1----:R-:W-:Y:S01]  /*6f00*/  FMUL R4, R32.reuse, R4 ;  /* 0x0000000420047220 */ /* 0x042fe20000400000 */
        /* <DEDUP_REMOVED lines=52> */
[----:B---3--:R-:W3:Y:S02]  /*7250*/  FENCE.VIEW.ASYNC.S ;  /* 0x00000000000073c6 */ /* 0x008ee40000000000 */
[----:B---3--:R-:W-:Y:S06]  /*7260*/  BAR.SYNC.DEFER_BLOCKING 0x1, 0x80 ;  /* 0x0042000000007b1d */ /* 0x008fec0000010000 */
[----:B------:R-:W-:Y:S05]  /*7270*/  @P0 BRA `(.L_x_112) ;  /* 0x0000000000600947 */ /* 0x000fea0003800000 */
[----:B------:R-:W-:Y:S02]  /*7280*/  UIADD3 UR20, UP0, UPT, UR50, 0x880, URZ ;  /* 0x0000088032147890 */ /* 0x000fe4000ff1e0ff */
[----:B------:R-:W-:Y:S02]  /*7290*/  UIADD3 UR14, UPT, UPT, UR42, 0x10, URZ ;  /* 0x000000102a0e7890 */ /* 0x000fe4000fffe0ff */
[----:B------:R-:W-:Y:S02]  /*72a0*/  UIADD3 UR12, UPT, UPT, UR46, 0x2200, URZ ;  /* 0x000022002e0c7890 */ /* 0x000fe4000fffe0ff */
[----:B------:R-:W-:Y:S01]  /*72b0*/  UIADD3.X UR21, UPT, UPT, URZ, UR51, URZ, UP0, !UPT ;  /* 0x00000033ff157290 */ /* 0x000fe200087fe4ff */
[----:B------:R-:W-:Y:S01]  /*72c0*/  UMOV UR13, UR41 ;  /* 0x00000029000d7c82 */ /* 0x000fe20008000000 */
[----:B------:R-:W-:Y:S01]  /*72d0*/  UMOV UR15, UR36 ;  /* 0x00000024000f7c82 */ /* 0x000fe20008000000 */
[----:B------:R-:W-:Y:S02]  /*72e0*/  UIADD3 UR17, UPT, UPT, UR41, 0x20, URZ ;  /* 0x0000002029117890 */ /* 0x000fe4000fffe0ff */
[----:B------:R-:W-:Y:S01]  /*72f0*/  UIADD3 UR16, UPT, UPT, UR46, 0x2a00, URZ ;  /* 0x00002a002e107890 */ /* 0x000fe2000fffe0ff */
[----:B------:R-:W-:Y:S03]  /*7300*/  UMOV UR19, UR36 ;  /* 0x0000002400137c82 */ /* 0x000fe60008000000 */
[----:B------:R3:W-:Y:S01]  /*7310*/  UTMASTG.3D [UR12], [UR20] ;  /* 0x0000000c140073b5 */ /* 0x0007e20008010000 */
[----:B------:R-:W-:Y:S01]  /*7320*/  UMOV UR18, UR14 ;  /* 0x0000000e00127c82 */ /* 0x000fe20008000000 */
[----:B------:R-:W-:Y:S02]  /*7330*/  UIADD3 UR9, UPT, UPT, UR41, 0x40, URZ ;  /* 0x0000004029097890 */ /* 0x000fe4000fffe0ff */
[----:B------:R-:W-:Y:S01]  /*7340*/  UIADD3 UR8, UPT, UPT, UR46, 0x3200, URZ ;  /* 0x000032002e087890 */ /* 0x000fe2000fffe0ff */
[----:B------:R-:W-:Y:S01]  /*7350*/  UMOV UR11, UR36 ;  /* 0x00000024000b7c82 */ /* 0x000fe20008000000 */
[----:B------:R-:W-:Y:S01]  /*7360*/  UMOV UR10, UR14 ;  /* 0x0000000e000a7c82 */ /* 0x000fe20008000000 */
[----:B------:R3:W-:Y:S01]  /*7370*/  UTMASTG.3D [UR16], [UR20] ;  /* 0x00000010140073b5 */ /* 0x0007e20008010000 */
[----:B------:R-:W-:Y:S02]  /*7380*/  UIADD3 UR5, UPT, UPT, UR41, 0x60, URZ ;  /* 0x0000006029057890 */ /* 0x000fe4000fffe0ff */
[----:B------:R-:W-:Y:S01]  /*7390*/  UIADD3 UR4, UPT, UPT, UR46, 0x3a00, URZ ;  /* 0x00003a002e047890 */ /* 0x000fe2000fffe0ff */
[----:B------:R-:W-:Y:S01]  /*73a0*/  UMOV UR7, UR36 ;  /* 0x0000002400077c82 */ /* 0x000fe20008000000 */
[----:B------:R-:W-:Y:S01]  /*73b0*/  UMOV UR6, UR14 ;  /* 0x0000000e00067c82 */ /* 0x000fe20008000000 */
[----:B------:R3:W-:Y:S06]  /*73c0*/  UTMASTG.3D [UR8], [UR20] ;  /* 0x00000008140073b5 */ /* 0x0007ec0008010000 */
[----:B------:R3:W-:Y:S01]  /*73d0*/  UTMASTG.3D [UR4], [UR20] ;  /* 0x00000004140073b5 */ /* 0x0007e20008010000 */
[----:B------:R0:W-:Y:S01]  /*73e0*/  UTMACMDFLUSH ;  /* 0x00000000000079b7 */ /* 0x0001e20000000000 */
[----:B---3--:R-:W-:Y:S04]  /*73f0*/  DEPBAR.LE SB0, 0x1 ;  /* 0x000080400000791a */ /* 0x008fe80000000000 */
.L_x_112:
[----:B------:R-:W-:Y:S05]  /*7400*/  BSYNC.RECONVERGENT B0 ;  /* 0x0000000000007941 */ /* 0x000fea0003800200 */
.L_x_111:
[----:B------:R-:W-:Y:S01]  /*7410*/  BAR.SYNC.DEFER_BLOCKING 0x1, 0x80 ;  /* 0x0042000000007b1d */ /* 0x000fe20000010000 */
[----:B------:R-:W-:Y:S04]  /*7420*/  UIADD3 UR40, UPT, UPT, UR48, 0x1, URZ ;  /* 0x0000000130287890 */ /* 0x000fe8000fffe0ff */
[----:B------:R-:W-:Y:S04]  /*7430*/  UISETP.NE.AND UP0, UPT, UR40, 0x4, UPT ;  /* 0x000000042800788c */ /* 0x000fe8000bf05270 */
[----:B------:R-:W-:Y:S01]  /*7440*/  USEL UR40, UR40, URZ, UP0 ;  /* 0x000000ff28287287 */ /* 0x000fe20008000000 */
[----:B------:R3:W-:Y:S01]  /*7450*/  @P6 SYNCS.ARRIVE.TRANS64.RED.A1T0 RZ, [R0+URZ], RZ ;  /* 0x000000ff00ff69a7 */ /* 0x0007e200081004ff */
[----:B------:R-:W-:Y:S01]  /*7460*/  BSSY B1, `(.L_x_113) ;  /* 0x0000024000017945 */ /* 0x000fe20003800000 */
[----:B------:R-:W4:Y:S02]  /*7470*/  @P6 SYNCS.PHASECHK.TRANS64.TRYWAIT P0, [R3+URZ+0xa0], R20 ;  /* 0x0000a014030065a7 */ /* 0x000f2400080011ff */
[----:B----4-:R-:W-:Y:S01]  /*7480*/  @P6 SEL R85, RZ, 0x1, !P0 ;  /* 0x00000001ff556807 */ /* 0x010fe20004000000 */
[----:B---3--:R-:W-:Y:S06]  /*7490*/  @!P6 BRA `(.L_x_114) ;  /* 0x000000000080e947 */ /* 0x008fec0003800000 */
[----:B------:R-:W-:Y:S01]  /*74a0*/  ISETP.NE.AND P0, PT, R85, RZ, PT ;  /* 0x000000ff5500720c */ /* 0x000fe20003f05270 */
[----:B------:R-:W-:Y:S01]  /*74b0*/  BSSY B0, `(.L_x_115) ;  /* 0x0000009000007945 */ /* 0x000fe20003800000 */
[----:B------:R-:W-:Y:S11]  /*74c0*/  ISETP.NE.AND P1, PT, R86, RZ, PT ;  /* 0x000000ff5600720c */ /* 0x000ff60003f25270 */
[----:B------:R-:W-:Y:S02]  /*74d0*/  @!UPT UIADD3 URZ, UPT, UPT, URZ, URZ, URZ ;  /* 0x000000fffffff290 */ /* 0x000fe4000fffe0ff */
[C---:B-1----:R-:W-:Y:S02]  /*74e0*/  @P1 IMAD R4, R84.reuse, 0x2000, R75 ;  /* 0x0000200054041824 */ /* 0x042fe400078e024b */
[----:B------:R-:W-:Y:S01]  /*74f0*/  @P1 IMAD R0, R84, 0x2000, R82 ;  /* 0x0000200054001824 */ /* 0x000fe200078e0252 */
[----:B------:R-:W-:Y:S06]  /*7500*/  @P0 BRA `(.L_x_116) ;  /* 0x00000000000c0947 */ /* 0x000fec0003800000 */
[----:B------:R-:W-:Y:S04]  /*7510*/  SHF.L.U32 R6, R72, 0x1f, RZ ;  /* 0x0000001f48067819 */ /* 0x000fe800000006ff */
[----:B------:R-:W1:Y:S02]  /*7520*/  SYNCS.PHASECHK.TRANS64.TRYWAIT P0, [R3+URZ+0xa0], R6 ;  /* 0x0000a006030075a7 */ /* 0x000e6400080011ff */
[----:B-1----:R-:W-:Y:S05]  /*7530*/  @!P0 BRA `(.L_x_117) ;  /* 0x00000020007c8947 */ /* 0x002fea0003800000 */
.L_x_116:
[----:B------:R-:W-:Y:S05]  /*7540*/  BSYNC B0 ;  /* 0x0000000000007941 */ /* 0x000fea0003800000 */
.L_x_115:
[----:B------:R-:W-:Y:S11]  /*7550*/  ISETP.NE.AND P0, PT, R86, RZ, PT ;  /* 0x000000ff5600720c */ /* 0x000ff60003f05270 */
[----:B------:R-:W-:Y:S02]  /*7560*/  @!UPT UIADD3 URZ, UPT, UPT, URZ, URZ, URZ ;  /* 0x000000fffffff290 */ /* 0x000fe4000fffe0ff */
[----:B------:R3:W4:Y:S01]  /*7570*/  @P0 LDS R34, [R4] ;  /* 0x0000000004220984 */ /* 0x0007220000000800 */
[C---:B-1----:R-:W-:Y:S01]  /*7580*/  @P0 IMAD R3, R84.reuse, 0x2000, R73 ;  /* 0x0000200054030824 */ /* 0x042fe200078e0249 */
[C---:B------:R-:W-:Y:S01]  /*7590*/  @P0 LEA R5, R84.reuse, R78, 0xd ;  /* 0x0000004e54050211 */ /* 0x040fe200078e68ff */
[----:B------:R-:W-:Y:S01]  /*75a0*/  VIADD R84, R84, 0x1 ;  /* 0x0000000154547836 */ /* 0x000fe20000000000 */
        /* <DEDUP_REMOVED lines=14> */
[----:B----4-:R3:W1:Y:S02]  /*7690*/  @P0 LDS R50, [R5+0x600] ;  /* 0x0006000005320984 */ /* 0x0106640000000800 */
.L_x_114:
[----:B------:R-:W-:Y:S05]  /*76a0*/  BSYNC B1 ;  /* 0x0000000000017941 */ /* 0x000fea0003800000 */
.L_x_113:
[----:B---3--:R-:W-:Y:S05]  /*76b0*/  VIADD R0, R33, 0x20 ;  /* 0x0000002021007836 */ /* 0x008fea0000000000 */
[----:B------:R-:W-:Y:S04]  /*76c0*/  SHF.R.U32.HI R0, RZ, 0x15, R0 ;  /* 0x00000015ff007819 */ /* 0x000fe80000011600 */
[----:B------:R-:W-:Y:S11]  /*76d0*/  LOP3.LUT P0, RZ, R0, 0x3, R67, 0x48, !PT ;  /* 0x0000000300ff7812 */ /* 0x000ff60007804843 */
[----:B------:R-:W-:Y:S02]  /*76e0*/  @!UPT UIADD3 URZ, UPT, UPT, URZ, URZ, URZ ;  /* 0x000000fffffff290 */ /* 0x000fe4000fffe0ff */
[----:B------:R-:W-:Y:S05]  /*76f0*/  @!P0 BRA `(.L_x_118) ;  /* 0x0000000000408947 */ /* 0x000fea0003800000 */
[----:B------:R-:W3:Y:S01]  /*7700*/  LDCU.64 UR8, c[0x4][0x70] ;  /* 0x01000e00ff0877ac */ /* 0x000ee20008000a00 */
[----:B-1----:R-:W-:Y:S01]  /*7710*/  MOV R15, 0x0 ;  /* 0x00000000000f7802 */ /* 0x002fe20000000f00 */
[----:B------:R-:W-:Y:S02]  /*7720*/  HFMA2 R12, -RZ, RZ, 0, 5.9604644775390625e-08 ;  /* 0x00000001ff0c7431 */ /* 0x000fe400000001ff */
[----:B------:R-:W-:Y:S02]  /*7730*/  IMAD.MOV.U32 R8, RZ, RZ, 0x192 ;  /* 0x00000192ff087424 */ /* 0x000fe400078e00ff */
[----:B------:R-:W-:Y:S01]  /*7740*/  IMAD.MOV.U32 R13, RZ, RZ, RZ ;  /* 0x000000ffff0d7224 */ /* 0x000fe200078e00ff */
[----:B------:R-:W1:Y:S01]  /*7750*/  LDCU.64 UR6, c[0x4][0x78] ;  /* 0x01000f00ff0677ac */ /* 0x000e620008000a00 */
[----:B------:R-:W4:Y:S01]  /*7760*/  LDC.64 R14, c[0x4][R15] ;  /* 0x010000000f0e7b82 */ /* 0x000f220000000a00 */
[----:B------:R-:W5:Y:S01]  /*7770*/  LDCU.64 UR4, c[0x4][0x10] ;  /* 0x01000200ff0477ac */ /* 0x000f620008000a00 */
[----:B---3--:R-:W-:Y:S01]  /*7780*/  MOV R5, UR9 ;  /* 0x0000000900057c02 */ /* 0x008fe20008000f00 */
[----:B------:R-:W-:Y:S01]  /*7790*/  IMAD.U32 R4, RZ, RZ, UR8 ;  /* 0x00000008ff047e24 */ /* 0x000fe2000f8e00ff */
[----:B-1----:R-:W-:Y:S01]  /*77a0*/  MOV R7, UR7 ;  /* 0x0000000700077c02 */ /* 0x002fe20008000f00 */
[----:B------:R-:W-:Y:S01]  /*77b0*/  IMAD.U32 R6, RZ, RZ, UR6 ;  /* 0x00000006ff067e24 */ /* 0x000fe2000f8e00ff */
[----:B-----5:R-:W-:Y:S01]  /*77c0*/  MOV R11, UR5 ;  /* 0x00000005000b7c02 */ /* 0x020fe20008000f00 */
[----:B------:R-:W-:Y:S02]  /*77d0*/  IMAD.U32 R10, RZ, RZ, UR4 ;  /* 0x00000004ff0a7e24 */ /* 0x000fe4000f8e00ff */
[----:B------:R-:W-:Y:S07]  /*77e0*/  LEPC R20, `(.L_x_118) ;  /* 0x000000001014794e */ /* 0x000fee0000000000 */
[----:B--2-4-:R-:W-:Y:S05]  /*77f0*/  CALL.ABS.NOINC R14 ;  /* 0x000000000e007343 */ /* 0x014fea0003c00000 */
.L_x_118:
[----:B------:R-:W-:Y:S05]  /*7800*/  WARPSYNC.ALL ;  /* 0x0000000000007948 */ /* 0x000fea0003800000 */
[----:B------:R-:W-:Y:S01]  /*7810*/  R2UR UR4, R33 ;  /* 0x00000000210472ca */ /* 0x000fe200000e0000 */
[----:B------:R-:W-:Y:S01]  /*7820*/  BSSY.RECONVERGENT B0, `(.L_x_119) ;  /* 0x000005b000007945 */ /* 0x000fe20003800200 */
[----:B------:R-:W-:Y:S02]  /*7830*/  ISETP.NE.AND P6, PT, R81, RZ, PT ;  /* 0x000000ff5100720c */ /* 0x000fe40003fc5270 */
[----:B------:R-:W-:Y:S02]  /*7840*/  ISETP.NE.AND P0, PT, R76, RZ, PT ;  /* 0x000000ff4c00720c */ /* 0x000fe40003f05270 */
[----:B------:R-:W-:Y:S02]  /*7850*/  MOV R3, UR40 ;  /* 0x0000002800037c02 */ /* 0x000fe40008000f00 */
[----:B------:R-:W-:Y:S02]  /*7860*/  MOV R0, UR37 ;  /* 0x0000002500007c02 */ /* 0x000fe40008000f00 */
[----:B------:R-:W-:Y:S03]  /*7870*/  LEA R20, R84, UR46, 0x3 ;  /* 0x0000002e54147c11 */ /* 0x000fe6000f8e18ff */
[----:B-1----:R-:W1:Y:S02]  /*7880*/  LDTM.x16 R4, tmem[UR4+0x20] ;  /* 0x00002004000479ee */ /* 0x002e640008240000 */
[----:B------:R-:W-:Y:S04]  /*7890*/  @P6 LEA R3, R3, UR46, 0x3 ;  /* 0x0000002e03036c11 */ /* 0x000fe8000f8e18ff */
[----:B------:R-:W-:Y:S04]  /*78a0*/  @P6 IADD3 R3, PT, PT, R3, 0xc0, RZ ;  /* 0x000000c003036810 */ /* 0x000fe80007ffe0ff */
[----:B------:R-:W-:Y:S02]  /*78b0*/  @P6 PRMT R0, R0, 0x654, R3 ;  /* 0x0000065400006816 */ /* 0x000fe40000000003 */
[----:B------:R-:W-:Y:S01]  /*78c0*/  @P6 SHF.L.U32 R3, R72, 0x1f, RZ ;  /* 0x0000001f48036819 */ /* 0x000fe200000006ff */
        /* <DEDUP_REMOVED lines=80> */
.L_x_120:
[----:B------:R-:W-:Y:S05]  /*7dd0*/  BSYNC.RECONVERGENT B0 ;  /* 0x0000000000007941 */ /* 0x000fea0003800200 */
.L_x_119:
        /* <DEDUP_REMOVED lines=19> */
.L_x_124:
[----:B------:R-:W-:Y:S05]  /*7f10*/  BSYNC B0 ;  /* 0x0000000000007941 */ /* 0x000fea0003800000 */
.L_x_123:
[----:B------:R-:W-:Y:S11]  /*7f20*/  ISETP.NE.AND P0, PT, R86, RZ, PT ;  /* 0x000000ff5600720c */ /* 0x000ff60003f05270 */
[----:B------:R-:W-:Y:S02]  /*7f30*/  @!UPT UIADD3 URZ, UPT, UPT, URZ, URZ, URZ ;  /* 0x000000fffffff290 */ /* 0x000fe4000fffe0ff */
[----:B------:R3:W4:Y:S01]  /*7f40*/  @P0 LDS R34, [R4] ;  /* 0x0000000004220984 */ /* 0x0007220000000800 */
[C---:B-1----:R-:W-:Y:S01]  /*7f50*/  @P0 IMAD R3, R84.reuse, 0x2000, R73 ;  /* 0x0000200054030824 */ /* 0x042fe200078e0249 */
[----:B------:R-:W-:Y:S02]  /*7f60*/  @P0 LEA R84, R84, R78, 0xd ;  /* 0x0000004e54540211 */ /* 0x000fe400078e68ff */
        /* <DEDUP_REMOVED lines=15> */
.L_x_122:
[----:B------:R-:W-:Y:S05]  /*8060*/  BSYNC B1 ;  /* 0x0000000000017941 */ /* 0x000fea0003800000 */
.L_x_121:
        /* <DEDUP_REMOVED lines=21> */
.L_x_126:
[----:B------:R-:W-:Y:S01]  /*81c0*/  ISETP.NE.AND P0, PT, R76, RZ, PT ;  /* 0x000000ff4c00720c */ /* 0x000fe20003f05270 */
[----:B------:R-:W-:Y:S05]  /*81d0*/  WARPSYNC.ALL ;  /* 0x0000000000007948 */ /* 0x000fea0003800000 */
[----:B------:R-:W-:Y:S01]  /*81e0*/  R2UR UR4, R33 ;  /* 0x00000000210472ca */ /* 0x000fe200000e0000 */
[----:B------:R-:W-:Y:S01]  /*81f0*/  BSSY.RECONVERGENT B0, `(.L_x_127) ;  /* 0x0000057000007945 */ /* 0x000fe20003800200 */
[----:B------:R-:W-:Y:S11]  /*8200*/  R2UR UR5, R83 ;  /* 0x00000000530572ca */ /* 0x000ff600000e0000 */
[----:B-1----:R-:W1:Y:S01]  /*8210*/  LDTM.x16 R4, tmem[UR4+0x30] ;  /* 0x00003004000479ee */ /* 0x002e620008240000 */
[----:B------:R-:W-:Y:S01]  /*8220*/  NOP ;  /* 0x0000000000007918 */ /* 0x000fe20000000000 */
[----:B------:R-:W-:Y:S04]  /*8230*/  UIADD3 UR5, UPT, UPT, UR5, 0x120, URZ ;  /* 0x0000012005057890 */ /* 0x000fe8000fffe0ff */
[----:B------:R-:W-:Y:S09]  /*8240*/  UPRMT UR5, UR37, 0x654, UR5 ;  /* 0x0000065425057896 */ /* 0x000ff20008000005 */
[----:B-1----:R-:W-:Y:S01]  /*8250*/  SYNCS.ARRIVE.TRANS64.RED.A1T0 RZ, [UR5], RZ ;  /* 0x000000ffffff79a7 */ /* 0x002fe20008100405 */
[C---:B------:R-:W-:Y:S01]  /*8260*/  FMUL R4, R32.reuse, R4 ;  /* 0x0000000420047220 */ /* 0x040fe20000400000 */
        /* <DEDUP_REMOVED lines=79> */
.L_x_128:
[----:B------:R-:W-:Y:S05]  /*8760*/  BSYNC.RECONVERGENT B0 ;  /* 0x0000000000007941 */ /* 0x000fea0003800200 */
.L_x_127:
[----:B------:R-:W-:Y:S01]  /*8770*/  BAR.SYNC.DEFER_BLOCKING 0x1, 0x80 ;  /* 0x0042000000007b1d */ /* 0x000fe20000010000 */
[----:B------:R-:W-:Y:S01]  /*8780*/  UISETP.NE.AND UP0, UPT, UR47, -0x4, UPT ;  /* 0xfffffffc2f00788c */ /* 0x000fe2000bf05270 */
[----:B------:R-:W-:Y:S08]  /*8790*/  IADD3 R0, PT, PT, R30, 0x1, RZ ;  /* 0x000000011e007810 */ /* 0x000ff00007ffe0ff */
[----:B------:R-:W-:Y:S05]  /*87a0*/  BRA.U !UP0, `(.L_x_129) ;  /* 0x0000000108287547 */ /* 0x000fea000b800000 */
[----:B------:R-:W-:Y:S01]  /*87b0*/  ISETP.NE.AND P0, PT, R81, RZ, PT ;  /* 0x000000ff5100720c */ /* 0x000fe20003f05270 */
[----:B-1----:R-:W-:Y:S01]  /*87c0*/  IMAD.U32 R4, RZ, RZ, UR48 ;  /* 0x00000030ff047e24 */ /* 0x002fe2000f8e00ff */
[----:B------:R-:W-:Y:S01]  /*87d0*/  UIADD3 UR48, UPT, UPT, UR48, 0x1, URZ ;  /* 0x0000000130307890 */ /* 0x000fe2000fffe0ff */
[----:B------:R-:W-:Y:S03]  /*87e0*/  IMAD.U32 R3, RZ, RZ, UR37 ;  /* 0x00000025ff037e24 */ /* 0x000fe6000f8e00ff */
[----:B------:R-:W-:Y:S04]  /*87f0*/  UISETP.NE.AND UP0, UPT, UR48, 0x4, UPT ;  /* 0x000000043000788c */ /* 0x000fe8000bf05270 */
[----:B------:R-:W-:Y:S03]  /*8800*/  USEL UR48, UR48, URZ, UP0 ;  /* 0x000000ff30307287 */ /* 0x000fe60008000000 */
[----:B------:R-:W-:Y:S05]  /*8810*/  @P0 LEA R4, R4, UR46, 0x3 ;  /* 0x0000002e04040c11 */ /* 0x000fea000f8e18ff */
[----:B------:R-:W-:Y:S05]  /*8820*/  @P0 VIADD R4, R4, 0xc0 ;  /* 0x000000c004040836 */ /* 0x000fea0000000000 */
[----:B------:R-:W-:Y:S04]  /*8830*/  @P0 PRMT R3, R3, 0x654, R4 ;  /* 0x0000065403030816 */ /* 0x000fe80000000004 */
[----:B------:R3:W-:Y:S03]  /*8840*/  @P0 SYNCS.ARRIVE.TRANS64.RED.A1T0 RZ, [R3+URZ], RZ ;  /* 0x000000ff03ff09a7 */ /* 0x0007e600081004ff */
.L_x_129:
[----:B------:R-:W-:Y:S01]  /*8850*/  ISETP.NE.AND P2, PT, R77, RZ, PT ;  /* 0x000000ff4d00720c */ /* 0x000fe20003f45270 */
[----:B---3--:R-:W-:Y:S01]  /*8860*/  IMAD.IADD R3, R29, 0x1, R62 ;  /* 0x000000011d037824 */ /* 0x008fe200078e023e */
[----:B------:R-:W-:Y:S01]  /*8870*/  ISETP.NE.AND P0, PT, R80, 0x2, PT ;  /* 0x000000025000780c */ /* 0x000fe20003f05270 */
[----:B------:R-:W-:Y:S01]  /*8880*/  UIADD3 UR47, UPT, UPT, UR47, 0x4, URZ ;  /* 0x000000042f2f7890 */ /* 0x000fe2000fffe0ff */
[----:B------:R-:W-:Y:S01]  /*8890*/  ISETP.NE.AND P1, PT, R0, 0x2, PT ;  /* 0x000000020000780c */ /* 0x000fe20003f25270 */
[----:B------:R-:W-:Y:S01]  /*88a0*/  IMAD.IADD R20, R27, 0x1, R51 ;  /* 0x000000011b147824 */ /* 0x000fe200078e0233 */
[----:B------:R-:W-:Y:S02]  /*88b0*/  R2UR UR11, R3 ;  /* 0x00000000030b72ca */ /* 0x000fe400000e0000 */
[----:B------:R-:W-:Y:S02]  /*88c0*/  SEL R3, RZ, 0x1, P0 ;  /* 0x00000001ff037807 */ /* 0x000fe40000000000 */
[----:B-1----:R-:W-:Y:S02]  /*88d0*/  SEL R4, RZ, 0x1, P1 ;  /* 0x00000001ff047807 */ /* 0x002fe40000800000 */
[----:B------:R-:W-:Y:S02]  /*88e0*/  LOP3.LUT R70, R70, R3, RZ, 0x3c, !PT ;  /* 0x0000000346467212 */ /* 0x000fe400078e3cff */
[----:B------:R-:W-:Y:S02]  /*88f0*/  @P2 R2UR UR36, R69 ;  /* 0x00000000452422ca */ /* 0x000fe400000e0000 */
[----:B------:R-:W-:Y:S02]  /*8900*/  LOP3.LUT R71, R71, R4, RZ, 0x3c, !PT ;  /* 0x0000000447477212 */ /* 0x000fe400078e3cff */
[----:B------:R-:W-:Y:S02]  /*8910*/  SEL R80, R80, RZ, P0 ;  /* 0x000000ff50507207 */ /* 0x000fe40000000000 */
[----:B------:R-:W-:Y:S01]  /*8920*/  SEL R30, R0, RZ, P1 ;  /* 0x000000ff001e7207 */ /* 0x000fe20000800000 */
[----:B------:R-:W-:Y:S08]  /*8930*/  @P2 BRA `(.L_x_130) ;  /* 0xffffffc800e02947 */ /* 0x000ff0000383ffff */
[----:B------:R-:W1:Y:S01]  /*8940*/  LDCU.64 UR6, c[0x0][0xa88] ;  /* 0x00015100ff0677ac */ /* 0x000e620008000a00 */
[----:B------:R-:W3:Y:S01]  /*8950*/  LDCU.64 UR4, c[0x0][0xa90] ;  /* 0x00015200ff0477ac */ /* 0x000ee20008000a00 */
[----:B-1----:R-:W-:Y:S02]  /*8960*/  ISETP.NE.U32.AND P2, PT, RZ, UR6, PT ;  /* 0x00000006ff007c0c */ /* 0x002fe4000bf45070 */
[----:B---3--:R-:W-:Y:S02]  /*8970*/  ISETP.NE.U32.AND P1, PT, RZ, UR4, PT ;  /* 0x00000004ff007c0c */ /* 0x008fe4000bf25070 */
[----:B------:R-:W-:Y:S02]  /*8980*/  ISETP.NE.AND.EX P2, PT, RZ, UR7, PT, P2 ;  /* 0x00000007ff007c0c */ /* 0x000fe4000bf45320 */
[----:B------:R-:W-:-:S13]  /*8990*/  ISETP.NE.AND.EX P0, PT, RZ, UR5, PT, P1 ;  /* 0x00000005ff007c0c */ /* 0x000fda000bf05310 */
[----:B------:R-:W-:Y:S05]  /*89a0*/  @P2 BRA P0, `(.L_x_131) ;  /* 0x00000000003c2947 */ /* 0x000fea0000000000 */
[----:B------:R-:W-:-:S13]  /*89b0*/  ISETP.NE.AND.EX P1, PT, RZ, UR5, PT, P1 ;  /* 0x00000005ff007c0c */ /* 0x000fda000bf25310 */
[----:B------:R-:W-:Y:S05]  /*89c0*/  @P1 BRA `(.L_x_132) ;  /* 0x00000000000c1947 */ /* 0x000fea0003800000 */
[----:B------:R-:W-:-:S13]  /*89d0*/  FSETP.NEU.AND P0, PT, R35, RZ, PT ;  /* 0x000000ff2300720b */ /* 0x000fda0003f0d000 */
[----:B------:R-:W-:Y:S05]  /*89e0*/  @!P0 EXIT ;  /* 0x000000000000894d */ /* 0x000fea0003800000 */
[----:B------:R-:W-:Y:S05]  /*89f0*/  BRA `(.L_x_131) ;  /* 0x0000000000287947 */ /* 0x000fea0003800000 */
.L_x_132:
[----:B------:R-:W-:Y:S01]  /*8a00*/  ISETP.NE.AND P0, PT, R79, RZ, PT ;  /* 0x000000ff4f00720c */ /* 0x000fe20003f05270 */
[----:B------:R-:W-:-:S12]  /*8a10*/  BSSY.RECONVERGENT B0, `(.L_x_131) ;  /* 0x0000008000007945 */ /* 0x000fd80003800200 */
[----:B------:R-:W-:Y:S05]  /*8a20*/  @P0 BRA `(.L_x_133) ;  /* 0x0000000000100947 */ /* 0x000fea0003800000 */
[----:B------:R-:W-:-:S04]  /*8a30*/  ISETP.NE.U32.AND P0, PT, RZ, UR6, PT ;  /* 0x00000006ff007c0c */ /* 0x000fc8000bf05070 */
[----:B------:R-:W-:-:S13]  /*8a40*/  ISETP.NE.AND.EX P0, PT, RZ, UR7, PT, P0 ;  /* 0x00000007ff007c0c */ /* 0x000fda000bf05300 */
[----:B------:R-:W-:Y:S05]  /*8a50*/  @!P0 EXIT ;  /* 0x000000000000894d */ /* 0x000fea0003800000 */
[----:B------:R-:W-:Y:S05]  /*8a60*/  BRA `(.L_x_134) ;  /* 0x0000000000087947 */ /* 0x000fea0003800000 */
.L_x_133:
[----:B------:R-:W-:-:S13]  /*8a70*/  FSETP.NEU.AND P0, PT, R35, RZ, PT ;  /* 0x000000ff2300720b */ /* 0x000fda0003f0d000 */
[----:B------:R-:W-:Y:S05]  /*8a80*/  @!P0 EXIT ;  /* 0x000000000000894d */ /* 0x000fea0003800000 */
.L_x_134:
[----:B------:R-:W-:Y:S05]  /*8a90*/  BSYNC.RECONVERGENT B0 ;  /* 0x0000000000007941 */ /* 0x000fea0003800200 */
.L_x_131:
[----:B------:R-:W-:Y:S01]  /*8aa0*/  ULEA UR4, UR48, UR46, 0x3 ;  /* 0x0000002e30047291 */ /* 0x000fe2000f8e18ff */
[----:B------:R-:W-:-:S04]  /*8ab0*/  DEPBAR.LE SB0, 0x0 ;  /* 0x000080000000791a */ /* 0x000fc80000000000 */
[----:B------:R-:W-:-:S04]  /*8ac0*/  UIADD3 UR4, UPT, UPT, UR4, 0xc0, URZ ;  /* 0x000000c004047890 */ /* 0x000fc8000fffe0ff */
[----:B------:R-:W-:-:S09]  /*8ad0*/  UPRMT UR4, UR37, 0x654, UR4 ;  /* 0x0000065425047896 */ /* 0x000fd20008000004 */
[----:B------:R-:W-:Y:S01]  /*8ae0*/  SYNCS.ARRIVE.TRANS64.RED.A1T0 RZ, [UR4], RZ ;  /* 0x000000ffffff79a7 */ /* 0x000fe20008100404 */
[----:B------:R-:W-:Y:S05]  /*8af0*/  EXIT ;  /* 0x000000000000794d */ /* 0x000fea0003800000 */
.L_x_25:
[----:B--2---:R2:W1:Y:S02]  /*8b00*/  SYNCS.PHASECHK.TRANS64.TRYWAIT P0, [R4+URZ+0x140], R5 ;  /* 0x00014005040075a7 */ /* 0x00446400080011ff */
[----:B-1----:R-:W-:Y:S05]  /*8b10*/  @!P0 NANOSLEEP.SYNCS 0x989680 ;  /* 0x009896800000895d */ /* 0x002fea0003900000 */
[----:B------:R-:W1:Y:S02]  /*8b20*/  @!P0 SYNCS.PHASECHK.TRANS64 P0, [R4+URZ+0x140], R5 ;  /* 0x00014005040085a7 */ /* 0x000e6400080010ff */
[----:B-1----:R-:W-:Y:S05]  /*8b30*/  @!P0 BRA `(.L_x_25) ;  /* 0xfffffffc00f08947 */ /* 0x002fea000383ffff */
[----:B------:R-:W-:Y:S05]  /*8b40*/  BRA `(.L_x_135) ;  /* 0xffffff8c00507947 */ /* 0x000fea000383ffff */
.L_x_28:
[----:B------:R-:W-:-:S07]  /*8b50*/  MOV R4, UR33 ;  /* 0x0000002100047c02 */ /* 0x000fce0008000f00 */
.L_x_136:
[----:B-1----:R1:W2:Y:S02]  /*8b60*/  SYNCS.PHASECHK.TRANS64.TRYWAIT P0, [R4+URZ+0x50], R5 ;  /* 0x00005005040075a7 */ /* 0x0022a400080011ff */
[----:B--2---:R-:W-:Y:S05]  /*8b70*/  @!P0 NANOSLEEP.SYNCS 0x989680 ;  /* 0x009896800000895d */ /* 0x004fea0003900000 */
[----:B------:R-:W2:Y:S02]  /*8b80*/  @!P0 SYNCS.PHASECHK.TRANS64 P0, [R4+URZ+0x50], R5 ;  /* 0x00005005040085a7 */ /* 0x000ea400080010ff */
[----:B--2---:R-:W-:Y:S05]  /*8b90*/  @!P0 BRA `(.L_x_136) ;  /* 0xfffffffc00f08947 */ /* 0x004fea000383ffff */
[----:B------:R-:W-:Y:S05]  /*8ba0*/  BRA `(.L_x_27) ;  /* 0xffffff8c00ac7947 */ /* 0x000fea000383ffff */
.L_x_31:
[----:B-1----:R1:W2:Y:S02]  /*8bb0*/  SYNCS.PHASECHK.TRANS64.TRYWAIT P0, [R8+URZ+0xf0], R5 ;  /* 0x0000f005080075a7 */ /* 0x0022a400080011ff */
[----:B--2---:R-:W-:Y:S05]  /*8bc0*/  @!P0 NANOSLEEP.SYNCS 0x989680 ;  /* 0x009896800000895d */ /* 0x004fea0003900000 */
[----:B------:R-:W2:Y:S02]  /*8bd0*/  @!P0 SYNCS.PHASECHK.TRANS64 P0, [R8+URZ+0xf0], R5 ;  /* 0x0000f005080085a7 */ /* 0x000ea400080010ff */
[----:B--2---:R-:W-:Y:S05]  /*8be0*/  @!P0 BRA `(.L_x_31) ;  /* 0xfffffffc00f08947 */ /* 0x004fea000383ffff */
[----:B------:R-:W-:Y:S05]  /*8bf0*/  BRA `(.L_x_137) ;  /* 0xffffff9000587947 */ /* 0x000fea000383ffff */
.L_x_35:
[----:B------:R-:W-:-:S07]  /*8c00*/  MOV R0, UR4 ;  /* 0x0000000400007c02 */ /* 0x000fce0008000f00 */
.L_x_138:
[----:B-1----:R1:W2:Y:S02]  /*8c10*/  SYNCS.PHASECHK.TRANS64.TRYWAIT P0, [R0+URZ], R3 ;  /* 0x00000003000075a7 */ /* 0x0022a400080011ff */
[----:B--2---:R-:W-:Y:S05]  /*8c20*/  @!P0 NANOSLEEP.SYNCS 0x989680 ;  /* 0x009896800000895d */ /* 0x004fea0003900000 */
[----:B------:R-:W2:Y:S02]  /*8c30*/  @!P0 SYNCS.PHASECHK.TRANS64 P0, [R0+URZ], R3 ;  /* 0x00000003000085a7 */ /* 0x000ea400080010ff */
[----:B--2---:R-:W-:Y:S05]  /*8c40*/  @!P0 BRA `(.L_x_138) ;  /* 0xfffffffc00f08947 */ /* 0x004fea000383ffff */
[----:B------:R-:W-:Y:S05]  /*8c50*/  BRA `(.L_x_139) ;  /* 0xffffff9400cc7947 */ /* 0x000fea000383ffff */
.L_x_36:
[----:B------:R-:W-:-:S07]  /*8c60*/  MOV R0, UR4 ;  /* 0x0000000400007c02 */ /* 0x000fce0008000f00 */
.L_x_140:
[----:B-1----:R1:W2:Y:S02]  /*8c70*/  SYNCS.PHASECHK.TRANS64.TRYWAIT P0, [R0+URZ], R3 ;  /* 0x00000003000075a7 */ /* 0x0022a400080011ff */
[----:B--2---:R-:W-:Y:S05]  /*8c80*/  @!P0 NANOSLEEP.SYNCS 0x989680 ;  /* 0x009896800000895d */ /* 0x004fea0003900000 */
[----:B------:R-:W2:Y:S02]  /*8c90*/  @!P0 SYNCS.PHASECHK.TRANS64 P0, [R0+URZ], R3 ;  /* 0x00000003000085a7 */ /* 0x000ea400080010ff */
[----:B--2---:R-:W-:Y:S05]  /*8ca0*/  @!P0 BRA `(.L_x_140) ;  /* 0xfffffffc00f08947 */ /* 0x004fea000383ffff */
[----:B------:R-:W-:Y:S05]  /*8cb0*/  BRA `(.L_x_141) ;  /* 0xffffff9400d87947 */ /* 0x000fea000383ffff */
.L_x_37:
[----:B------:R-:W-:-:S07]  /*8cc0*/  MOV R0, UR4 ;  /* 0x0000000400007c02 */ /* 0x000fce0008000f00 */
.L_x_142:
[----:B-1----:R1:W2:Y:S02]  /*8cd0*/  SYNCS.PHASECHK.TRANS64.TRYWAIT P0, [R0+URZ], R3 ;  /* 0x00000003000075a7 */ /* 0x0022a400080011ff */
[----:B--2---:R-:W-:Y:S05]  /*8ce0*/  @!P0 NANOSLEEP.SYNCS 0x989680 ;  /* 0x009896800000895d */ /* 0x004fea0003900000 */
[----:B------:R-:W2:Y:S02]  /*8cf0*/  @!P0 SYNCS.PHASECHK.TRANS64 P0, [R0+URZ], R3 ;  /* 0x00000003000085a7 */ /* 0x000ea400080010ff */
[----:B--2---:R-:W-:Y:S05]  /*8d00*/  @!P0 BRA `(.L_x_142) ;  /* 0xfffffffc00f08947 */ /* 0x004fea000383ffff */
[----:B------:R-:W-:Y:S05]  /*8d10*/  BRA `(.L_x_143) ;  /* 0xffffff9400e47947 */ /* 0x000fea000383ffff */
.L_x_38:
[----:B------:R-:W-:-:S07]  /*8d20*/  MOV R0, UR4 ;  /* 0x0000000400007c02 */ /* 0x000fce0008000f00 */
.L_x_144:
[----:B-1----:R1:W2:Y:S02]  /*8d30*/  SYNCS.PHASECHK.TRANS64.TRYWAIT P0, [R0+URZ], R3 ;  /* 0x00000003000075a7 */ /* 0x0022a400080011ff */
[----:B--2---:R-:W-:Y:S05]  /*8d40*/  @!P0 NANOSLEEP.SYNCS 0x989680 ;  /* 0x009896800000895d */ /* 0x004fea0003900000 */
[----:B------:R-:W2:Y:S02]  /*8d50*/  @!P0 SYNCS.PHASECHK.TRANS64 P0, [R0+URZ], R3 ;  /* 0x00000003000085a7 */ /* 0x000ea400080010ff */
[----:B--2---:R-:W-:Y:S05]  /*8d60*/  @!P0 BRA `(.L_x_144) ;  /* 0xfffffffc00f08947 */ /* 0x004fea000383ffff */
[----:B------:R-:W-:Y:S05]  /*8d70*/  BRA `(.L_x_145) ;  /* 0xffffff9400f07947 */ /* 0x000fea000383ffff */
.L_x_39:
[----:B------:R-:W-:-:S07]  /*8d80*/  MOV R0, UR4 ;  /* 0x0000000400007c02 */ /* 0x000fce0008000f00 */
.L_x_146:
[----:B-1----:R1:W2:Y:S02]  /*8d90*/  SYNCS.PHASECHK.TRANS64.TRYWAIT P0, [R0+URZ], R3 ;  /* 0x00000003000075a7 */ /* 0x0022a400080011ff */
[----:B--2---:R-:W-:Y:S05]  /*8da0*/  @!P0 NANOSLEEP.SYNCS 0x989680 ;  /* 0x009896800000895d */ /* 0x004fea0003900000 */
[----:B------:R-:W2:Y:S02]  /*8db0*/  @!P0 SYNCS.PHASECHK.TRANS64 P0, [R0+URZ], R3 ;  /* 0x00000003000085a7 */ /* 0x000ea400080010ff */
[----:B--2---:R-:W-:Y:S05]  /*8dc0*/  @!P0 BRA `(.L_x_146) ;  /* 0xfffffffc00f08947 */ /* 0x004fea000383ffff */
[----:B------:R-:W-:Y:S05]  /*8dd0*/  BRA `(.L_x_147) ;  /* 0xffffff9400fc7947 */ /* 0x000fea000383ffff */
.L_x_40:
[----:B------:R-:W-:-:S07]  /*8de0*/  MOV R0, UR4 ;  /* 0x0000000400007c02 */ /* 0x000fce0008000f00 */
.L_x_148:
[----:B-1----:R1:W2:Y:S02]  /*8df0*/  SYNCS.PHASECHK.TRANS64.TRYWAIT P0, [R0+URZ], R3 ;  /* 0x00000003000075a7 */ /* 0x0022a400080011ff */
[----:B--2---:R-:W-:Y:S05]  /*8e00*/  @!P0 NANOSLEEP.SYNCS 0x989680 ;  /* 0x009896800000895d */ /* 0x004fea0003900000 */
[----:B------:R-:W2:Y:S02]  /*8e10*/  @!P0 SYNCS.PHASECHK.TRANS64 P0, [R0+URZ], R3 ;  /* 0x00000003000085a7 */ /* 0x000ea400080010ff */
[----:B--2---:R-:W-:Y:S05]  /*8e20*/  @!P0 BRA `(.L_x_148) ;  /* 0xfffffffc00f08947 */ /* 0x004fea000383ffff */
[----:B------:R-:W-:Y:S05]  /*8e30*/  BRA `(.L_x_149) ;  /* 0xffffff9800087947 */ /* 0x000fea000383ffff */
.L_x_41:
[----:B------:R-:W-:-:S07]  /*8e40*/  MOV R0, UR4 ;  /* 0x0000000400007c02 */ /* 0x000fce0008000f00 */
.L_x_150:
[----:B-1----:R1:W2:Y:S02]  /*8e50*/  SYNCS.PHASECHK.TRANS64.TRYWAIT P0, [R0+URZ], R3 ;  /* 0x00000003000075a7 */ /* 0x0022a400080011ff */
[----:B--2---:R-:W-:Y:S05]  /*8e60*/  @!P0 NANOSLEEP.SYNCS 0x989680 ;  /* 0x009896800000895d */ /* 0x004fea0003900000 */
[----:B------:R-:W2:Y:S02]  /*8e70*/  @!P0 SYNCS.PHASECHK.TRANS64 P0, [R0+URZ], R3 ;  /* 0x00000003000085a7 */ /* 0x000ea400080010ff */
[----:B--2---:R-:W-:Y:S05]  /*8e80*/  @!P0 BRA `(.L_x_150) ;  /* 0xfffffffc00f08947 */ /* 0x004fea000383ffff */
[----:B------:R-:W-:Y:S05]  /*8e90*/  BRA `(.L_x_151) ;  /* 0xffffff9800147947 */ /* 0x000fea000383ffff */
.L_x_42:
[----:B------:R-:W-:-:S07]  /*8ea0*/  MOV R0, UR4 ;  /* 0x0000000400007c02 */ /* 0x000fce0008000f00 */
.L_x_152:
[----:B-1----:R1:W2:Y:S02]  /*8eb0*/  SYNCS.PHASECHK.TRANS64.TRYWAIT P0, [R0+URZ], R3 ;  /* 0x00000003000075a7 */ /* 0x0022a400080011ff */
[----:B--2---:R-:W-:Y:S05]  /*8ec0*/  @!P0 NANOSLEEP.SYNCS 0x989680 ;  /* 0x009896800000895d */ /* 0x004fea0003900000 */
[----:B------:R-:W2:Y:S02]  /*8ed0*/  @!P0 SYNCS.PHASECHK.TRANS64 P0, [R0+URZ], R3 ;  /* 0x00000003000085a7 */ /* 0x000ea400080010ff */
[----:B--2---:R-:W-:Y:S05]  /*8ee0*/  @!P0 BRA `(.L_x_152) ;  /* 0xfffffffc00f08947 */ /* 0x004fea000383ffff */
[----:B------:R-:W-:Y:S05]  /*8ef0*/  BRA `(.L_x_153) ;  /* 0xffffff9800207947 */ /* 0x000fea000383ffff */
.L_x_43:
[----:B------:R-:W-:-:S07]  /*8f00*/  MOV R0, UR4 ;  /* 0x0000000400007c02 */ /* 0x000fce0008000f00 */
.L_x_154:
[----:B-1----:R1:W2:Y:S02]  /*8f10*/  SYNCS.PHASECHK.TRANS64.TRYWAIT P0, [R0+URZ], R3 ;  /* 0x00000003000075a7 */ /* 0x0022a400080011ff */
[----:B--2---:R-:W-:Y:S05]  /*8f20*/  @!P0 NANOSLEEP.SYNCS 0x989680 ;  /* 0x009896800000895d */ /* 0x004fea0003900000 */
[----:B------:R-:W2:Y:S02]  /*8f30*/  @!P0 SYNCS.PHASECHK.TRANS64 P0, [R0+URZ], R3 ;  /* 0x00000003000085a7 */ /* 0x000ea400080010ff */
[----:B--2---:R-:W-:Y:S05]  /*8f40*/  @!P0 BRA `(.L_x_154) ;  /* 0xfffffffc00f08947 */ /* 0x004fea000383ffff */
[----:B------:R-:W-:Y:S05]  /*8f50*/  BRA `(.L_x_155) ;  /* 0xffffff98002c7947 */ /* 0x000fea000383ffff */
.L_x_46:
[----:B-1----:R1:W2:Y:S02]  /*8f60*/  SYNCS.PHASECHK.TRANS64.TRYWAIT P0, [R0+URZ+0x130], R5 ;  /* 0x00013005000075a7 */ /* 0x0022a400080011ff */
[----:B--2---:R-:W-:Y:S05]  /*8f70*/  @!P0 NANOSLEEP.SYNCS 0x989680 ;  /* 0x009896800000895d */ /* 0x004fea0003900000 */
[----:B------:R-:W2:Y:S02]  /*8f80*/  @!P0 SYNCS.PHASECHK.TRANS64 P0, [R0+URZ+0x130], R5 ;  /* 0x00013005000085a7 */ /* 0x000ea400080010ff */
[----:B--2---:R-:W-:Y:S05]  /*8f90*/  @!P0 BRA `(.L_x_46) ;  /* 0xfffffffc00f08947 */ /* 0x004fea000383ffff */
[----:B------:R-:W-:Y:S05]  /*8fa0*/  BRA `(.L_x_156) ;  /* 0xffffff9800887947 */ /* 0x000fea000383ffff */
.L_x_47:
[----:B------:R-:W-:-:S07]  /*8fb0*/  MOV R0, UR5 ;  /* 0x0000000500007c02 */ /* 0x000fce0008000f00 */
.L_x_157:
[----:B-1----:R1:W2:Y:S02]  /*8fc0*/  SYNCS.PHASECHK.TRANS64.TRYWAIT P0, [R0+URZ+0x100], R7 ;  /* 0x00010007000075a7 */ /* 0x0022a400080011ff */
[----:B--2---:R-:W-:Y:S05]  /*8fd0*/  @!P0 NANOSLEEP.SYNCS 0x989680 ;  /* 0x009896800000895d */ /* 0x004fea0003900000 */
[----:B------:R-:W2:Y:S02]  /*8fe0*/  @!P0 SYNCS.PHASECHK.TRANS64 P0, [R0+URZ+0x100], R7 ;  /* 0x00010007000085a7 */ /* 0x000ea400080010ff */
[----:B--2---:R-:W-:Y:S05]  /*8ff0*/  @!P0 BRA `(.L_x_157) ;  /* 0xfffffffc00f08947 */ /* 0x004fea000383ffff */
[----:B------:R-:W-:Y:S05]  /*9000*/  BRA `(.L_x_158) ;  /* 0xffffff9800987947 */ /* 0x000fea000383ffff */
.L_x_48:
[----:B-1----:R1:W2:Y:S02]  /*9010*/  SYNCS.PHASECHK.TRANS64.TRYWAIT P1, [R0+URZ+0xf0], R5 ;  /* 0x0000f005000075a7 */ /* 0x0022a400080211ff */
[----:B--2---:R-:W-:Y:S05]  /*9020*/  @!P1 NANOSLEEP.SYNCS 0x989680 ;  /* 0x009896800000995d */ /* 0x004fea0003900000 */
[----:B------:R-:W2:Y:S02]  /*9030*/  @!P1 SYNCS.PHASECHK.TRANS64 P1, [R0+URZ+0xf0], R5 ;  /* 0x0000f005000095a7 */ /* 0x000ea400080210ff */
[----:B--2---:R-:W-:Y:S05]  /*9040*/  @!P1 BRA `(.L_x_48) ;  /* 0xfffffffc00f09947 */ /* 0x004fea000383ffff */
[----:B------:R-:W-:Y:S05]  /*9050*/  BRA `(.L_x_159) ;  /* 0xffffff9800c87947 */ /* 0x000fea000383ffff */
.L_x_51:
[----:B------:R-:W-:-:S07]  /*9060*/  MOV R0, UR5 ;  /* 0x0000000500007c02 */ /* 0x000fce0008000f00 */
.L_x_160:
[----:B-1----:R1:W2:Y:S02]  /*9070*/  SYNCS.PHASECHK.TRANS64.TRYWAIT P0, [R0+URZ+0x100], R3 ;  /* 0x00010003000075a7 */ /* 0x0022a400080011ff */
[----:B--2---:R-:W-:Y:S05]  /*9080*/  @!P0 NANOSLEEP.SYNCS 0x989680 ;  /* 0x009896800000895d */ /* 0x004fea0003900000 */
[----:B------:R-:W2:Y:S02]  /*9090*/  @!P0 SYNCS.PHASECHK.TRANS64 P0, [R0+URZ+0x100], R3 ;  /* 0x00010003000085a7 */ /* 0x000ea400080010ff */
[----:B--2---:R-:W-:Y:S05]  /*90a0*/  @!P0 BRA `(.L_x_160) ;  /* 0xfffffffc00f08947 */ /* 0x004fea000383ffff */
[----:B------:R-:W-:Y:S05]  /*90b0*/  BRA `(.L_x_50) ;  /* 0xffffff9c001c7947 */ /* 0x000fea000383ffff */
.L_x_58:
[----:B-1----:R1:W2:Y:S02]  /*90c0*/  SYNCS.PHASECHK.TRANS64.TRYWAIT P1, [R0+URZ+0xf0], R5 ;  /* 0x0000f005000075a7 */ /* 0x0022a400080211ff */
[----:B--2---:R-:W-:Y:S05]  /*90d0*/  @!P1 NANOSLEEP.SYNCS 0x989680 ;  /* 0x009896800000995d */ /* 0x004fea0003900000 */
[----:B------:R-:W2:Y:S02]  /*90e0*/  @!P1 SYNCS.PHASECHK.TRANS64 P1, [R0+URZ+0xf0], R5 ;  /* 0x0000f005000095a7 */ /* 0x000ea400080210ff */
[----:B--2---:R-:W-:Y:S05]  /*90f0*/  @!P1 BRA `(.L_x_58) ;  /* 0xfffffffc00f09947 */ /* 0x004fea000383ffff */
[----:B------:R-:W-:Y:S05]  /*9100*/  BRA `(.L_x_161) ;  /* 0xffffffa000847947 */ /* 0x000fea000383ffff */
.L_x_59:
[----:B------:R-:W-:-:S07]  /*9110*/  MOV R3, UR7 ;  /* 0x0000000700037c02 */ /* 0x000fce0008000f00 */
.L_x_162:
[----:B-1----:R1:W2:Y:S02]  /*9120*/  SYNCS.PHASECHK.TRANS64.TRYWAIT P0, [R3+URZ+0x120], R0 ;  /* 0x00012000030075a7 */ /* 0x0022a400080011ff */
[----:B--2---:R-:W-:Y:S05]  /*9130*/  @!P0 NANOSLEEP.SYNCS 0x989680 ;  /* 0x009896800000895d */ /* 0x004fea0003900000 */
[----:B------:R-:W2:Y:S02]  /*9140*/  @!P0 SYNCS.PHASECHK.TRANS64 P0, [R3+URZ+0x120], R0 ;  /* 0x00012000030085a7 */ /* 0x000ea400080010ff */
[----:B--2---:R-:W-:Y:S05]  /*9150*/  @!P0 BRA `(.L_x_162) ;  /* 0xfffffffc00f08947 */ /* 0x004fea000383ffff */
[----:B------:R-:W-:Y:S05]  /*9160*/  BRA `(.L_x_163) ;  /* 0xffffffa000bc7947 */ /* 0x000fea000383ffff */
.L_x_62:
[----:B------:R-:W-:Y:S07]  /*9170*/  MOV R0, UR6 ;  /* 0x0000000600007c02 */ /* 0x000fee0008000f00 */
.L_x_164:
[----:B-1----:R1:W2:Y:S02]  /*9180*/  SYNCS.PHASECHK.TRANS64.TRYWAIT P0, [R0+URZ], R3 ;  /* 0x00000003000075a7 */ /* 0x0022a400080011ff */
[----:B--2---:R-:W-:Y:S05]  /*9190*/  @!P0 NANOSLEEP.SYNCS 0x989680 ;  /* 0x009896800000895d */ /* 0x004fea0003900000 */
[----:B------:R-:W2:Y:S02]  /*91a0*/  @!P0 SYNCS.PHASECHK.TRANS64 P0, [R0+URZ], R3 ;  /* 0x00000003000085a7 */ /* 0x000ea400080010ff */
[----:B--2---:R-:W-:Y:S05]  /*91b0*/  @!P0 BRA `(.L_x_164) ;  /* 0xfffffffc00f08947 */ /* 0x004fea000383ffff */
[----:B------:R-:W-:Y:S05]  /*91c0*/  BRA `(.L_x_61) ;  /* 0xffffffa000e47947 */ /* 0x000fea000383ffff */
.L_x_66:
[----:B------:R-:W-:-:S07]  /*91d0*/  MOV R0, UR6 ;  /* 0x0000000600007c02 */ /* 0x000fce0008000f00 */
.L_x_165:
[----:B---3--:R3:W4:Y:S02]  /*91e0*/  SYNCS.PHASECHK.TRANS64.TRYWAIT P0, [R0+URZ], R3 ;  /* 0x00000003000075a7 */ /* 0x00872400080011ff */
[----:B----4-:R-:W-:Y:S05]  /*91f0*/  @!P0 NANOSLEEP.SYNCS 0x989680 ;  /* 0x009896800000895d */ /* 0x010fea0003900000 */
[----:B------:R-:W4:Y:S02]  /*9200*/  @!P0 SYNCS.PHASECHK.TRANS64 P0, [R0+URZ], R3 ;  /* 0x00000003000085a7 */ /* 0x000f2400080010ff */
[----:B----4-:R-:W-:Y:S05]  /*9210*/  @!P0 BRA `(.L_x_165) ;  /* 0xfffffffc00f08947 */ /* 0x010fea000383ffff */
[----:B------:R-:W-:Y:S05]  /*9220*/  BRA `(.L_x_166) ;  /* 0xffffffa400f07947 */ /* 0x000fea000383ffff */
.L_x_67:
[----:B------:R-:W-:-:S07]  /*9230*/  MOV R0, UR7 ;  /* 0x0000000700007c02 */ /* 0x000fce0008000f00 */
.L_x_167:
[----:B-1----:R1:W3:Y:S02]  /*9240*/  SYNCS.PHASECHK.TRANS64.TRYWAIT P0, [R0+URZ], R3 ;  /* 0x00000003000075a7 */ /* 0x0022e400080011ff */
[----:B---3--:R-:W-:Y:S05]  /*9250*/  @!P0 NANOSLEEP.SYNCS 0x989680 ;  /* 0x009896800000895d */ /* 0x008fea0003900000 */
[----:B------:R-:W3:Y:S02]  /*9260*/  @!P0 SYNCS.PHASECHK.TRANS64 P0, [R0+URZ], R3 ;  /* 0x00000003000085a7 */ /* 0x000ee400080010ff */
[----:B---3--:R-:W-:Y:S05]  /*9270*/  @!P0 BRA `(.L_x_167) ;  /* 0xfffffffc00f08947 */ /* 0x008fea000383ffff */
[----:B------:R-:W-:Y:S05]  /*9280*/  BRA `(.L_x_168) ;  /* 0xffffffa400fc7947 */ /* 0x000fea000383ffff */
.L_x_72:
[----:B--2---:R2:W4:Y:S02]  /*9290*/  SYNCS.PHASECHK.TRANS64.TRYWAIT P0, [R0+URZ+0xf0], R3 ;  /* 0x0000f003000075a7 */ /* 0x00452400080011ff */
[----:B----4-:R-:W-:Y:S05]  /*92a0*/  @!P0 NANOSLEEP.SYNCS 0x989680 ;  /* 0x009896800000895d */ /* 0x010fea0003900000 */
[----:B------:R-:W4:Y:S02]  /*92b0*/  @!P0 SYNCS.PHASECHK.TRANS64 P0, [R0+URZ+0xf0], R3 ;  /* 0x0000f003000085a7 */ /* 0x000f2400080010ff */
[----:B----4-:R-:W-:Y:S05]  /*92c0*/  @!P0 BRA `(.L_x_72) ;  /* 0xfffffffc00f08947 */ /* 0x010fea000383ffff */
[----:B------:R-:W-:Y:S05]  /*92d0*/  BRA `(.L_x_169) ;  /* 0xffffffa800fc7947 */ /* 0x000fea000383ffff */
.L_x_75:
[----:B------:R-:W-:Y:S07]  /*92e0*/  MOV R0, UR4 ;  /* 0x0000000400007c02 */ /* 0x000fee0008000f00 */
.L_x_170:
[----:B--2---:R2:W3:Y:S02]  /*92f0*/  SYNCS.PHASECHK.TRANS64.TRYWAIT P0, [R0+URZ+0xe8], R3 ;  /* 0x0000e803000075a7 */ /* 0x0044e400080011ff */
[----:B---3--:R-:W-:Y:S05]  /*9300*/  @!P0 NANOSLEEP.SYNCS 0x989680 ;  /* 0x009896800000895d */ /* 0x008fea0003900000 */
[----:B------:R-:W3:Y:S02]  /*9310*/  @!P0 SYNCS.PHASECHK.TRANS64 P0, [R0+URZ+0xe8], R3 ;  /* 0x0000e803000085a7 */ /* 0x000ee400080010ff */
[----:B---3--:R-:W-:Y:S05]  /*9320*/  @!P0 BRA `(.L_x_170) ;  /* 0xfffffffc00f08947 */ /* 0x008fea000383ffff */
[----:B------:R-:W-:Y:S05]  /*9330*/  BRA `(.L_x_74) ;  /* 0xffffffac00dc7947 */ /* 0x000fea000383ffff */
.L_x_78:
[----:B------:R-:W-:Y:S07]  /*9340*/  MOV R0, UR4 ;  /* 0x0000000400007c02 */ /* 0x000fee0008000f00 */
.L_x_171:
[----:B-1----:R1:W2:Y:S02]  /*9350*/  SYNCS.PHASECHK.TRANS64.TRYWAIT P0, [R0+URZ+0xc0], R11 ;  /* 0x0000c00b000075a7 */ /* 0x0022a400080011ff */
[----:B--2---:R-:W-:Y:S05]  /*9360*/  @!P0 NANOSLEEP.SYNCS 0x989680 ;  /* 0x009896800000895d */ /* 0x004fea0003900000 */
[----:B------:R-:W2:Y:S02]  /*9370*/  @!P0 SYNCS.PHASECHK.TRANS64 P0, [R0+URZ+0xc0], R11 ;  /* 0x0000c00b000085a7 */ /* 0x000ea400080010ff */
[----:B--2---:R-:W-:Y:S05]  /*9380*/  @!P0 BRA `(.L_x_171) ;  /* 0xfffffffc00f08947 */ /* 0x004fea000383ffff */
[----:B------:R-:W-:Y:S05]  /*9390*/  BRA `(.L_x_172) ;  /* 0xffffffb000547947 */ /* 0x000fea000383ffff */
.L_x_79:
[----:B------:R-:W-:Y:S07]  /*93a0*/  MOV R0, UR4 ;  /* 0x0000000400007c02 */ /* 0x000fee0008000f00 */
.L_x_173:
[----:B-1----:R1:W2:Y:S02]  /*93b0*/  SYNCS.PHASECHK.TRANS64.TRYWAIT P0, [R0+URZ+0xc8], R11 ;  /* 0x0000c80b000075a7 */ /* 0x0022a400080011ff */
[----:B--2---:R-:W-:Y:S05]  /*93c0*/  @!P0 NANOSLEEP.SYNCS 0x989680 ;  /* 0x009896800000895d */ /* 0x004fea0003900000 */
[----:B------:R-:W2:Y:S02]  /*93d0*/  @!P0 SYNCS.PHASECHK.TRANS64 P0, [R0+URZ+0xc8], R11 ;  /* 0x0000c80b000085a7 */ /* 0x000ea400080010ff */
[----:B--2---:R-:W-:Y:S05]  /*93e0*/  @!P0 BRA `(.L_x_173) ;  /* 0xfffffffc00f08947 */ /* 0x004fea000383ffff */
[----:B------:R-:W-:Y:S05]  /*93f0*/  BRA `(.L_x_174) ;  /* 0xffffffb000e47947 */ /* 0x000fea000383ffff */
.L_x_80:
[----:B------:R-:W-:Y:S07]  /*9400*/  MOV R0, UR4 ;  /* 0x0000000400007c02 */ /* 0x000fee0008000f00 */
.L_x_175:
[----:B-1----:R1:W2:Y:S02]  /*9410*/  SYNCS.PHASECHK.TRANS64.TRYWAIT P0, [R0+URZ+0xd0], R11 ;  /* 0x0000d00b000075a7 */ /* 0x0022a400080011ff */
[----:B--2---:R-:W-:Y:S05]  /*9420*/  @!P0 NANOSLEEP.SYNCS 0x989680 ;  /* 0x009896800000895d */ /* 0x004fea0003900000 */
[----:B------:R-:W2:Y:S02]  /*9430*/  @!P0 SYNCS.PHASECHK.TRANS64 P0, [R0+URZ+0xd0], R11 ;  /* 0x0000d00b000085a7 */ /* 0x000ea400080010ff */
[----:B--2---:R-:W-:Y:S05]  /*9440*/  @!P0 BRA `(.L_x_175) ;  /* 0xfffffffc00f08947 */ /* 0x004fea000383ffff */
[----:B------:R-:W-:Y:S05]  /*9450*/  BRA `(.L_x_176) ;  /* 0xffffffb4007c7947 */ /* 0x000fea000383ffff */
.L_x_81:
[----:B------:R-:W-:Y:S07]  /*9460*/  MOV R0, UR4 ;  /* 0x0000000400007c02 */ /* 0x000fee0008000f00 */
.L_x_177:
[----:B-1----:R1:W2:Y:S02]  /*9470*/  SYNCS.PHASECHK.TRANS64.TRYWAIT P0, [R0+URZ+0xd8], R11 ;  /* 0x0000d80b000075a7 */ /* 0x0022a400080011ff */
[----:B--2---:R-:W-:Y:S05]  /*9480*/  @!P0 NANOSLEEP.SYNCS 0x989680 ;  /* 0x009896800000895d */ /* 0x004fea0003900000 */
[----:B------:R-:W2:Y:S02]  /*9490*/  @!P0 SYNCS.PHASECHK.TRANS64 P0, [R0+URZ+0xd8], R11 ;  /* 0x0000d80b000085a7 */ /* 0x000ea400080010ff */
[----:B--2---:R-:W-:Y:S05]  /*94a0*/  @!P0 BRA `(.L_x_177) ;  /* 0xfffffffc00f08947 */ /* 0x004fea000383ffff */
[----:B------:R-:W-:Y:S05]  /*94b0*/  BRA `(.L_x_178) ;  /* 0xffffffb800547947 */ /* 0x000fea000383ffff */
.L_x_83:
[----:B------:R-:W-:-:S07]  /*94c0*/  MOV R0, UR4 ;  /* 0x0000000400007c02 */ /* 0x000fce0008000f00 */
.L_x_179:
[----:B-1----:R1:W2:Y:S02]  /*94d0*/  SYNCS.PHASECHK.TRANS64.TRYWAIT P0, [R0+URZ+0xc0], R3 ;  /* 0x0000c003000075a7 */ /* 0x0022a400080011ff */
[----:B--2---:R-:W-:Y:S05]  /*94e0*/  @!P0 NANOSLEEP.SYNCS 0x989680 ;  /* 0x009896800000895d */ /* 0x004fea0003900000 */
[----:B------:R-:W2:Y:S02]  /*94f0*/  @!P0 SYNCS.PHASECHK.TRANS64 P0, [R0+URZ+0xc0], R3 ;  /* 0x0000c003000085a7 */ /* 0x000ea400080010ff */
[----:B--2---:R-:W-:Y:S05]  /*9500*/  @!P0 BRA `(.L_x_179) ;  /* 0xfffffffc00f08947 */ /* 0x004fea000383ffff */
[----:B------:R-:W-:Y:S05]  /*9510*/  BRA `(.L_x_180) ;  /* 0xffffffbc00187947 */ /* 0x000fea000383ffff */
.L_x_84:
[----:B-1----:R-:W-:-:S07]  /*9520*/  MOV R0, UR4 ;  /* 0x0000000400007c02 */ /* 0x002fce0008000f00 */
.L_x_181:
[----:B-1----:R1:W2:Y:S02]  /*9530*/  SYNCS.PHASECHK.TRANS64.TRYWAIT P0, [R0+URZ+0xc8], R3 ;  /* 0x0000c803000075a7 */ /* 0x0022a400080011ff */
[----:B--2---:R-:W-:Y:S05]  /*9540*/  @!P0 NANOSLEEP.SYNCS 0x989680 ;  /* 0x009896800000895d */ /* 0x004fea0003900000 */
[----:B------:R-:W2:Y:S02]  /*9550*/  @!P0 SYNCS.PHASECHK.TRANS64 P0, [R0+URZ+0xc8], R3 ;  /* 0x0000c803000085a7 */ /* 0x000ea400080010ff */
[----:B--2---:R-:W-:Y:S05]  /*9560*/  @!P0 BRA `(.L_x_181) ;  /* 0xfffffffc00f08947 */ /* 0x004fea000383ffff */
[----:B------:R-:W-:Y:S05]  /*9570*/  BRA `(.L_x_182) ;  /* 0xffffffbc00087947 */ /* 0x000fea000383ffff */
.L_x_85:
[----:B-1----:R-:W-:-:S07]  /*9580*/  MOV R0, UR4 ;  /* 0x0000000400007c02 */ /* 0x002fce0008000f00 */
.L_x_183:
[----:B-1----:R1:W2:Y:S02]  /*9590*/  SYNCS.PHASECHK.TRANS64.TRYWAIT P0, [R0+URZ+0xd0], R3 ;  /* 0x0000d003000075a7 */ /* 0x0022a400080011ff */
[----:B--2---:R-:W-:Y:S05]  /*95a0*/  @!P0 NANOSLEEP.SYNCS 0x989680 ;  /* 0x009896800000895d */ /* 0x004fea0003900000 */
[----:B------:R-:W2:Y:S02]  /*95b0*/  @!P0 SYNCS.PHASECHK.TRANS64 P0, [R0+URZ+0xd0], R3 ;  /* 0x0000d003000085a7 */ /* 0x000ea400080010ff */
[----:B--2---:R-:W-:Y:S05]  /*95c0*/  @!P0 BRA `(.L_x_183) ;  /* 0xfffffffc00f08947 */ /* 0x004fea000383ffff */
[----:B------:R-:W-:Y:S05]  /*95d0*/  BRA `(.L_x_184) ;  /* 0xffffffb800f87947 */ /* 0x000fea000383ffff */
.L_x_87:
[----:B--2---:R2:W4:Y:S02]  /*95e0*/  SYNCS.PHASECHK.TRANS64.TRYWAIT P0, [R0+URZ+0xf0], R3 ;  /* 0x0000f003000075a7 */ /* 0x00452400080011ff */
[----:B----4-:R-:W-:Y:S05]  /*95f0*/  @!P0 NANOSLEEP.SYNCS 0x989680 ;  /* 0x009896800000895d */ /* 0x010fea0003900000 */
[----:B------:R-:W4:Y:S02]  /*9600*/  @!P0 SYNCS.PHASECHK.TRANS64 P0, [R0+URZ+0xf0], R3 ;  /* 0x0000f003000085a7 */ /* 0x000f2400080010ff */
[----:B----4-:R-:W-:Y:S05]  /*9610*/  @!P0 BRA `(.L_x_87) ;  /* 0xfffffffc00f08947 */ /* 0x010fea000383ffff */
[----:B------:R-:W-:Y:S05]  /*9620*/  BRA `(.L_x_185) ;  /* 0xffffffbc00b87947 */ /* 0x000fea000383ffff */
.L_x_98:
[----:B-1----:R-:W-:Y:S04]  /*9630*/  MOV R3, UR46 ;  /* 0x0000002e00037c02 */ /* 0x002fe80008000f00 */
[----:B------:R1:W2:Y:S03]  /*9640*/  SYNCS.PHASECHK.TRANS64.TRYWAIT P0, [R3+URZ+0xa0], R4 ;  /* 0x0000a004030075a7 */ /* 0x0002a600080011ff */
[----:B--2---:R-:W-:Y:S05]  /*9650*/  @!P0 NANOSLEEP.SYNCS 0x989680 ;  /* 0x009896800000895d */ /* 0x004fea0003900000 */
[----:B------:R-:W2:Y:S02]  /*9660*/  @!P0 SYNCS.PHASECHK.TRANS64 P0, [R3+URZ+0xa0], R4 ;  /* 0x0000a004030085a7 */ /* 0x000ea400080010ff */
[----:B--2---:R-:W-:Y:S05]  /*9670*/  @!P0 BRA `(.L_x_98) ;  /* 0xfffffffc00ec8947 */ /* 0x004fea000383ffff */
[----:B------:R-:W-:Y:S05]  /*9680*/  BRA `(.L_x_97) ;  /* 0xffffffc800bc7947 */ /* 0x000fea000383ffff */
.L_x_100:
[----:B-1----:R1:W4:Y:S02]  /*9690*/  SYNCS.PHASECHK.TRANS64.TRYWAIT P1, [R83+URZ+0x110], R0 ;  /* 0x00011000530075a7 */ /* 0x00232400080211ff */
[----:B----4-:R-:W-:Y:S05]  /*96a0*/  @!P1 NANOSLEEP.SYNCS 0x989680 ;  /* 0x009896800000995d */ /* 0x010fea0003900000 */
[----:B------:R-:W4:Y:S02]  /*96b0*/  @!P1 SYNCS.PHASECHK.TRANS64 P1, [R83+URZ+0x110], R0 ;  /* 0x00011000530095a7 */ /* 0x000f2400080210ff */
[----:B----4-:R-:W-:Y:S05]  /*96c0*/  @!P1 BRA `(.L_x_100) ;  /* 0xfffffffc00f09947 */ /* 0x010fea000383ffff */
[----:B------:R-:W-:Y:S05]  /*96d0*/  BRA `(.L_x_99) ;  /* 0xffffffcc00147947 */ /* 0x000fea000383ffff */
.L_x_109:
[----:B-1----:R1:W3:Y:S02]  /*96e0*/  SYNCS.PHASECHK.TRANS64.TRYWAIT P0, [R3+URZ+0xa0], R0 ;  /* 0x0000a000030075a7 */ /* 0x0022e400080011ff */
[----:B---3--:R-:W-:Y:S05]  /*96f0*/  @!P0 NANOSLEEP.SYNCS 0x989680 ;  /* 0x009896800000895d */ /* 0x008fea0003900000 */
[----:B------:R-:W3:Y:S02]  /*9700*/  @!P0 SYNCS.PHASECHK.TRANS64 P0, [R3+URZ+0xa0], R0 ;  /* 0x0000a000030085a7 */ /* 0x000ee400080010ff */
[----:B---3--:R-:W-:Y:S05]  /*9710*/  @!P0 BRA `(.L_x_109) ;  /* 0xfffffffc00f08947 */ /* 0x008fea000383ffff */
[----:B------:R-:W-:Y:S05]  /*9720*/  BRA `(.L_x_108) ;  /* 0xffffffd400107947 */ /* 0x000fea000383ffff */
.L_x_117:
[----:B-1----:R1:W3:Y:S02]  /*9730*/  SYNCS.PHASECHK.TRANS64.TRYWAIT P0, [R3+URZ+0xa0], R6 ;  /* 0x0000a006030075a7 */ /* 0x0022e400080011ff */
[----:B---3--:R-:W-:Y:S05]  /*9740*/  @!P0 NANOSLEEP.SYNCS 0x989680 ;  /* 0x009896800000895d */ /* 0x008fea0003900000 */
[----:B------:R-:W3:Y:S02]  /*9750*/  @!P0 SYNCS.PHASECHK.TRANS64 P0, [R3+URZ+0xa0], R6 ;  /* 0x0000a006030085a7 */ /* 0x000ee400080010ff */
[----:B---3--:R-:W-:Y:S05]  /*9760*/  @!P0 BRA `(.L_x_117) ;  /* 0xfffffffc00f08947 */ /* 0x008fea000383ffff */
[----:B------:R-:W-:Y:S05]  /*9770*/  BRA `(.L_x_116) ;  /* 0xffffffdc00707947 */ /* 0x000fea000383ffff */
.L_x_125:
[----:B-1----:R1:W3:Y:S02]  /*9780*/  SYNCS.PHASECHK.TRANS64.TRYWAIT P0, [R20+URZ+0xa0], R3 ;  /* 0x0000a003140075a7 */ /* 0x0022e400080011ff */
[----:B---3--:R-:W-:Y:S05]  /*9790*/  @!P0 NANOSLEEP.SYNCS 0x989680 ;  /* 0x009896800000895d */ /* 0x008fea0003900000 */
[----:B------:R-:W3:Y:S02]  /*97a0*/  @!P0 SYNCS.PHASECHK.TRANS64 P0, [R20+URZ+0xa0], R3 ;  /* 0x0000a003140085a7 */ /* 0x000ee400080010ff */
[----:B---3--:R-:W-:Y:S05]  /*97b0*/  @!P0 BRA `(.L_x_125) ;  /* 0xfffffffc00f08947 */ /* 0x008fea000383ffff */
[----:B------:R-:W-:Y:S05]  /*97c0*/  BRA `(.L_x_124) ;  /* 0xffffffe400d07947 */ /* 0x000fea000383ffff */
        .weak           $__internal_0_$__cuda_sm10x_tcgen05_guardrail_trap_col_being_dealloced_not_returned_by_alloc
        .type           $__internal_0_$__cuda_sm10x_tcgen05_guardrail_trap_col_being_dealloced_not_returned_by_alloc,@function
        .size           $__internal_0_$__cuda_sm10x_tcgen05_guardrail_trap_col_being_dealloced_not_returned_by_alloc,($__internal_1_$__cuda_sm10x_tcgen05_guardrail_trap_phase_invalid_during_alloc - $__internal_0_$__cuda_sm10x_tcgen05_guardrail_trap_col_being_dealloced_not_returned_by_alloc)
$__internal_0_$__cuda_sm10x_tcgen05_guardrail_trap_col_being_dealloced_not_returned_by_alloc:
[----:B------:R-:W-:Y:S05]  /*97d0*/  BPT.TRAP 0x1 ;  /* 0x000000040000795c */ /* 0x000fea0000300000 */
[----:B------:R-:W-:-:S04]  /*97e0*/  HFMA2 R3, -RZ, RZ, 0, 0 ;  /* 0x00000000ff037431 */ /* 0x000fc800000001ff */
[----:B------:R-:W-:Y:S05]  /*97f0*/  RET.REL.NODEC R2 `(_ZN7cutlass13device_kernelINS_4gemm6kernel13GemmUniversalIN4cute5tupleIJiiiiEEENS1_10collective13CollectiveMmaINS1_41MainloopSm100TmaUmmaWarpSpecializedSparseILi10ELi2ELi2ENS5_IJNS4_1CILi1EEENSA_ILi2EEESB_EEEEENS5_IJNSA_ILi128EEENSA_ILi64EEESG_EEENS_10bfloat16_tENS5_IJNS4_6LayoutINS5_IJiNS5_IJSC_iEEEiEEENS5_IJlNS5_IJSB_SC_EEElEEEEENSJ_INS5_IJNS5_IJNS5_IJNSA_ILi8EEESC_SP_EEEiEEENS5_IJNS5_IJNSA_ILi16EEESC_NSA_ILi4EEEEEEiEEEiEEENS5_IJNS5_IJNS5_IJSF_SS_NSA_ILi2048EEEEEENSA_ILi16384EEEEEENS5_IJNS5_IJSB_NSA_ILi1024EEENSA_ILi32EEEEEElEEElEEEEEEEESI_NS5_IJlSB_lEEENS4_8TiledMMAINS4_8MMA_AtomIJNS4_27SM100_MMA_F16BF16_SS_SPARSEISI_SI_fLi128ELi64ELNS4_4UMMA5MajorE0ELS1D_0ELNS1C_7ScaleInE0ELS1E_0EEEEEENSJ_INS5_IJSB_SB_SB_EEENS5_IJNSA_ILi0EEES1I_S1I_EEEEENS5_IJNS4_10UnderscoreES1L_S1L_EEEEENS4_23SM90_TMA_LOAD_MULTICASTENS4_14ComposedLayoutINS4_7SwizzleILi2ELi4ELi3EEENS4_25smem_sparse_ptr_flag_bitsILi2ELi16EEENSJ_INS5_IJNS5_IJSB_SP_EEENS5_IJSC_S12_EEEEEENS5_IJNS5_IJS1I_SG_EEESM_EEEEEEEvNS4_8identityENS4_13SM90_TMA_LOADENS1P_INS1Q_ILi3ELi4ELi3EEENS4_18smem_ptr_flag_bitsILi16EEENSJ_INS5_IJSP_SG_EEENS5_IJSG_SB_EEEEEEEvS21_EENS_8epilogue10collective18CollectiveEpilogueINS2B_23Sm100TmaWarpSpecializedILi4ELi2ELi16ELb1ELb0EEEJSH_NS5_IJNSJ_ISF_SB_EENSJ_ISS_SB_EEEEEfNS5_IJSB_llEEEfS2J_NS2B_6fusion15FusionCallbacksIS2F_NS2K_17LinearCombinationIffffLNS_15FloatRoundStyleE2EEESH_S2I_JEEENS4_5SM1004TMEM4LOAD26SM100_TMEM_LOAD_32dp32b16xES22_NS1P_INS1Q_ILi2ELi5ELi2EEENS24_ILi32EEENSJ_INS5_IJS12_ST_EEENS5_IJSB_S12_EEEEEEENS4_39AutoVectorizingCopyWithAssumedAlignmentILi128EEENS4_14SM90_TMA_STOREES2Z_S31_S31_EEEvvEEEEvNT_6ParamsE) ;  /* 0xffffff6802007950 */ /* 0x000fea0003c3ffff */
        .weak           $__internal_1_$__cuda_sm10x_tcgen05_guardrail_trap_phase_invalid_during_alloc
        .type           $__internal_1_$__cuda_sm10x_tcgen05_guardrail_trap_phase_invalid_during_alloc,@function
        .size           $__internal_1_$__cuda_sm10x_tcgen05_guardrail_trap_phase_invalid_during_alloc,($__internal_2_$__cuda_sm10x_tcgen05_guardrail_trap_unallocated_columns_being_dealloced - $__internal_1_$__cuda_sm10x_tcgen05_guardrail_trap_phase_invalid_during_alloc)
$__internal_1_$__cuda_sm10x_tcgen05_guardrail_trap_phase_invalid_during_alloc:
[----:B------:R-:W-:Y:S05]  /*9800*/  BPT.TRAP 0x1 ;  /* 0x000000040000795c */ /* 0x000fea0000300000 */
[----:B------:R-:W-:-:S04]  /*9810*/  MOV R3, 0x0 ;  /* 0x0000000000037802 */ /* 0x000fc80000000f00 */
[----:B------:R-:W-:Y:S05]  /*9820*/  RET.REL.NODEC R2 `(_ZN7cutlass13device_kernelINS_4gemm6kernel13GemmUniversalIN4cute5tupleIJiiiiEEENS1_10collective13CollectiveMmaINS1_41MainloopSm100TmaUmmaWarpSpecializedSparseILi10ELi2ELi2ENS5_IJNS4_1CILi1EEENSA_ILi2EEESB_EEEEENS5_IJNSA_ILi128EEENSA_ILi64EEESG_EEENS_10bfloat16_tENS5_IJNS4_6LayoutINS5_IJiNS5_IJSC_iEEEiEEENS5_IJlNS5_IJSB_SC_EEElEEEEENSJ_INS5_IJNS5_IJNS5_IJNSA_ILi8EEESC_SP_EEEiEEENS5_IJNS5_IJNSA_ILi16EEESC_NSA_ILi4EEEEEEiEEEiEEENS5_IJNS5_IJNS5_IJSF_SS_NSA_ILi2048EEEEEENSA_ILi16384EEEEEENS5_IJNS5_IJSB_NSA_ILi1024EEENSA_ILi32EEEEEElEEElEEEEEEEESI_NS5_IJlSB_lEEENS4_8TiledMMAINS4_8MMA_AtomIJNS4_27SM100_MMA_F16BF16_SS_SPARSEISI_SI_fLi128ELi64ELNS4_4UMMA5MajorE0ELS1D_0ELNS1C_7ScaleInE0ELS1E_0EEEEEENSJ_INS5_IJSB_SB_SB_EEENS5_IJNSA_ILi0EEES1I_S1I_EEEEENS5_IJNS4_10UnderscoreES1L_S1L_EEEEENS4_23SM90_TMA_LOAD_MULTICASTENS4_14ComposedLayoutINS4_7SwizzleILi2ELi4ELi3EEENS4_25smem_sparse_ptr_flag_bitsILi2ELi16EEENSJ_INS5_IJNS5_IJSB_SP_EEENS5_IJSC_S12_EEEEEENS5_IJNS5_IJS1I_SG_EEESM_EEEEEEEvNS4_8identityENS4_13SM90_TMA_LOADENS1P_INS1Q_ILi3ELi4ELi3EEENS4_18smem_ptr_flag_bitsILi16EEENSJ_INS5_IJSP_SG_EEENS5_IJSG_SB_EEEEEEEvS21_EENS_8epilogue10collective18CollectiveEpilogueINS2B_23Sm100TmaWarpSpecializedILi4ELi2ELi16ELb1ELb0EEEJSH_NS5_IJNSJ_ISF_SB_EENSJ_ISS_SB_EEEEEfNS5_IJSB_llEEEfS2J_NS2B_6fusion15FusionCallbacksIS2F_NS2K_17LinearCombinationIffffLNS_15FloatRoundStyleE2EEESH_S2I_JEEENS4_5SM1004TMEM4LOAD26SM100_TMEM_LOAD_32dp32b16xES22_NS1P_INS1Q_ILi2ELi5ELi2EEENS24_ILi32EEENSJ_INS5_IJS12_ST_EEENS5_IJSB_S12_EEEEEEENS4_39AutoVectorizingCopyWithAssumedAlignmentILi128EEENS4_14SM90_TMA_STOREES2Z_S31_S31_EEEvvEEEEvNT_6ParamsE) ;  /* 0xffffff6402f47950 */ /* 0x000fea0003c3ffff */
        .weak           $__internal_2_$__cuda_sm10x_tcgen05_guardrail_trap_unallocated_columns_being_dealloced
        .type           $__internal_2_$__cuda_sm10x_tcgen05_guardrail_trap_unallocated_columns_being_dealloced,@function
        .size           $__internal_2_$__cuda_sm10x_tcgen05_guardrail_trap_unallocated_columns_being_dealloced,(.L_x_187 - $__internal_2_$__cuda_sm10x_tcgen05_guardrail_trap_unallocated_columns_being_dealloced)
$__internal_2_$__cuda_sm10x_tcgen05_guardrail_trap_unallocated_columns_being_dealloced:
[----:B------:R-:W-:Y:S05]  /*9830*/  BPT.TRAP 0x1 ;  /* 0x000000040000795c */ /* 0x000fea0000300000 */
[----:B------:R-:W-:-:S04]  /*9840*/  HFMA2 R3, -RZ, RZ, 0, 0 ;  /* 0x00000000ff037431 */ /* 0x000fc800000001ff */
[----:B------:R-:W-:Y:S05]  /*9850*/  RET.REL.NODEC R2 `(_ZN7cutlass13device_kernelINS_4gemm6kernel13GemmUniversalIN4cute5tupleIJiiiiEEENS1_10collective13CollectiveMmaINS1_41MainloopSm100TmaUmmaWarpSpecializedSparseILi10ELi2ELi2ENS5_IJNS4_1CILi1EEENSA_ILi2EEESB_EEEEENS5_IJNSA_ILi128EEENSA_ILi64EEESG_EEENS_10bfloat16_tENS5_IJNS4_6LayoutINS5_IJiNS5_IJSC_iEEEiEEENS5_IJlNS5_IJSB_SC_EEElEEEEENSJ_INS5_IJNS5_IJNS5_IJNSA_ILi8EEESC_SP_EEEiEEENS5_IJNS5_IJNSA_ILi16EEESC_NSA_ILi4EEEEEEiEEEiEEENS5_IJNS5_IJNS5_IJSF_SS_NSA_ILi2048EEEEEENSA_ILi16384EEEEEENS5_IJNS5_IJSB_NSA_ILi1024EEENSA_ILi32EEEEEElEEElEEEEEEEESI_NS5_IJlSB_lEEENS4_8TiledMMAINS4_8MMA_AtomIJNS4_27SM100_MMA_F16BF16_SS_SPARSEISI_SI_fLi128ELi64ELNS4_4UMMA5MajorE0ELS1D_0ELNS1C_7ScaleInE0ELS1E_0EEEEEENSJ_INS5_IJSB_SB_SB_EEENS5_IJNSA_ILi0EEES1I_S1I_EEEEENS5_IJNS4_10UnderscoreES1L_S1L_EEEEENS4_23SM90_TMA_LOAD_MULTICASTENS4_14ComposedLayoutINS4_7SwizzleILi2ELi4ELi3EEENS4_25smem_sparse_ptr_flag_bitsILi2ELi16EEENSJ_INS5_IJNS5_IJSB_SP_EEENS5_IJSC_S12_EEEEEENS5_IJNS5_IJS1I_SG_EEESM_EEEEEEEvNS4_8identityENS4_13SM90_TMA_LOADENS1P_INS1Q_ILi3ELi4ELi3EEENS4_18smem_ptr_flag_bitsILi16EEENSJ_INS5_IJSP_SG_EEENS5_IJSG_SB_EEEEEEEvS21_EENS_8epilogue10collective18CollectiveEpilogueINS2B_23Sm100TmaWarpSpecializedILi4ELi2ELi16ELb1ELb0EEEJSH_NS5_IJNSJ_ISF_SB_EENSJ_ISS_SB_EEEEEfNS5_IJSB_llEEEfS2J_NS2B_6fusion15FusionCallbacksIS2F_NS2K_17LinearCombinationIffffLNS_15FloatRoundStyleE2EEESH_S2I_JEEENS4_5SM1004TMEM4LOAD26SM100_TMEM_LOAD_32dp32b16xES22_NS1P_INS1Q_ILi2ELi5ELi2EEENS24_ILi32EEENSJ_INS5_IJS12_ST_EEENS5_IJSB_S12_EEEEEEENS4_39AutoVectorizingCopyWithAssumedAlignmentILi128EEENS4_14SM90_TMA_STOREES2Z_S31_S31_EEEvvEEEEvNT_6ParamsE) ;  /* 0xffffff6402e87950 */ /* 0x000fea0003c3ffff */
.L_x_186:
[----:B------:R-:W-:-:S00]  /*9860*/  BRA `(.L_x_186) ;  /* 0xfffffffc00fc7947 */ /* 0x000fc0000383ffff */
[----:B------:R-:W-:-:S00]  /*9870*/  NOP ;  /* 0x0000000000007918 */ /* 0x000fc00000000000 */
        /* <DEDUP_REMOVED lines=8> */
.L_x_187:


//--------------------- .nv.global.init           --------------------------
	.section	.nv.global.init,"aw",@progbits
.nv.global.init:
	.type		$str$27,@object
	.size		$str$27,($str$28 - $str$27)
$str$27:
        /*0000*/ 	.byte	0x28, 0x61, 0x64, 0x64, 0x72, 0x65, 0x73, 0x73, 0x20, 0x26, 0x20, 0x6d, 0x61, 0x73, 0x6b, 0x29
        /*0010*/ 	.byte	0x20, 0x3d, 0x3d, 0x20, 0x30, 0x00
	.type		$str$28,@object
	.size		$str$28,($str$26 - $str$28)
$str$28:
        /*0016*/ 	.byte	0x2f, 0x74, 0x6d, 0x70, 0x2f, 0x63, 0x75, 0x74, 0x6c, 0x61, 0x73, 0x73, 0x5f, 0x73, 0x77, 0x65
        /*0026*/ 	.byte	0x65, 0x70, 0x5f, 0x73, 0x72, 0x63, 0x2f, 0x69, 0x6e, 0x63, 0x6c, 0x75, 0x64, 0x65, 0x2f, 0x63
        /*0036*/ 	.byte	0x75, 0x74, 0x65, 0x2f, 0x70, 0x6f, 0x69, 0x6e, 0x74, 0x65, 0x72, 0x5f, 0x66, 0x6c, 0x61, 0x67
        /*0046*/ 	.byte	0x67, 0x65, 0x64, 0x2e, 0x68, 0x70, 0x70, 0x00
	.type		$str$26,@object
	.size		$str$26,($str$25 - $str$26)
$str$26:
        /*004e*/ 	.byte	0x2f, 0x74, 0x6d, 0x70, 0x2f, 0x63, 0x75, 0x74, 0x6c, 0x61, 0x73, 0x73, 0x5f, 0x73, 0x77, 0x65
        /*005e*/ 	.byte	0x65, 0x70, 0x5f, 0x73, 0x72, 0x63, 0x2f, 0x69, 0x6e, 0x63, 0x6c, 0x75, 0x64, 0x65, 0x2f, 0x63
        /*006e*/ 	.byte	0x75, 0x74, 0x65, 0x2f, 0x61, 0x74, 0x6f, 0x6d, 0x2f, 0x63, 0x6f, 0x70, 0x79, 0x5f, 0x74, 0x72
        /*007e*/ 	.byte	0x61, 0x69, 0x74, 0x73, 0x5f, 0x73, 0x6d, 0x31, 0x30, 0x30, 0x2e, 0x68, 0x70, 0x70, 0x00
	.type		$str$25,@object
	.size		$str$25,(__unnamed_1 - $str$25)
$str$25:
        /*008d*/ 	.byte	0x28, 0x28, 0x75, 0x69, 0x6e, 0x74, 0x33, 0x32, 0x5f, 0x74, 0x28, 0x74, 0x68, 0x72, 0x65, 0x61
        /*009d*/ 	.byte	0x64, 0x49, 0x64, 0x78, 0x2e, 0x78, 0x29, 0x20, 0x2f, 0x20, 0x33, 0x32, 0x29, 0x20, 0x25, 0x20
        /*00ad*/ 	.byte	0x34, 0x29, 0x20, 0x3d, 0x3d, 0x20, 0x28, 0x28, 0x28, 0x74, 0x6d, 0x65, 0x6d, 0x5f, 0x61, 0x64
        /*00bd*/ 	.byte	0x64, 0x72, 0x20, 0x3e, 0x3e, 0x20, 0x31, 0x36, 0x29, 0x20, 0x2f, 0x20, 0x33, 0x32, 0x29, 0x20
        /*00cd*/ 	.byte	0x25, 0x20, 0x34, 0x29, 0x00
	.type		__unnamed_1,@object
	.size		__unnamed_1,(__unnamed_2 - __unnamed_1)
__unnamed_1:
        /*00d2*/ 	.byte	0x61, 0x75, 0x74, 0x6f, 0x20, 0x63, 0x75, 0x74, 0x65, 0x3a, 0x3a, 0x61, 0x73, 0x5f, 0x70, 0x6f
        /* <DEDUP_REMOVED lines=23> */
        /*0252*/ 	.byte	0x3a, 0x43, 0x3c, 0x32, 0x30, 0x34, 0x38, 0x3e, 0x3e, 0x3e, 0x3e, 0x5d, 0x00
	.type		__unnamed_2,@object
	.size		__unnamed_2,(.L_2 - __unnamed_2)
__unnamed_2:
        /* <DEDUP_REMOVED lines=42> */
        /*04ff*/ 	.byte	0x3e, 0x5d, 0x00
.L_2:


//--------------------- .nv.shared._ZN7cutlass13device_kernelINS_4gemm6kernel13GemmUniversalIN4cute5tupleIJiiiiEEENS1_10collective13CollectiveMmaINS1_41MainloopSm100TmaUmmaWarpSpecializedSparseILi10ELi2ELi2ENS5_IJNS4_1CILi1EEENSA_ILi2EEESB_EEEEENS5_IJNSA_ILi128EEENSA_ILi64EEESG_EEENS_10bfloat16_tENS5_IJNS4_6LayoutINS5_IJiNS5_IJSC_iEEEiEEENS5_IJlNS5_IJSB_SC_EEElEEEEENSJ_INS5_IJNS5_IJNS5_IJNSA_ILi8EEESC_SP_EEEiEEENS5_IJNS5_IJNSA_ILi16EEESC_NSA_ILi4EEEEEEiEEEiEEENS5_IJNS5_IJNS5_IJSF_SS_NSA_ILi2048EEEEEENSA_ILi16384EEEEEENS5_IJNS5_IJSB_NSA_ILi1024EEENSA_ILi32EEEEEElEEElEEEEEEEESI_NS5_IJlSB_lEEENS4_8TiledMMAINS4_8MMA_AtomIJNS4_27SM100_MMA_F16BF16_SS_SPARSEISI_SI_fLi128ELi64ELNS4_4UMMA5MajorE0ELS1D_0ELNS1C_7ScaleInE0ELS1E_0EEEEEENSJ_INS5_IJSB_SB_SB_EEENS5_IJNSA_ILi0EEES1I_S1I_EEEEENS5_IJNS4_10UnderscoreES1L_S1L_EEEEENS4_23SM90_TMA_LOAD_MULTICASTENS4_14ComposedLayoutINS4_7SwizzleILi2ELi4ELi3EEENS4_25smem_sparse_ptr_flag_bitsILi2ELi16EEENSJ_INS5_IJNS5_IJSB_SP_EEENS5_IJSC_S12_EEEEEENS5_IJNS5_IJS1I_SG_EEESM_EEEEEEEvNS4_8identityENS4_13SM90_TMA_LOADENS1P_INS1Q_ILi3ELi4ELi3EEENS4_18smem_ptr_flag_bitsILi16EEENSJ_INS5_IJSP_SG_EEENS5_IJSG_SB_EEEEEEEvS21_EENS_8epilogue10collective18CollectiveEpilogueINS2B_23Sm100TmaWarpSpecializedILi4ELi2ELi16ELb1ELb0EEEJSH_NS5_IJNSJ_ISF_SB_EENSJ_ISS_SB_EEEEEfNS5_IJSB_llEEEfS2J_NS2B_6fusion15FusionCallbacksIS2F_NS2K_17LinearCombinationIffffLNS_15FloatRoundStyleE2EEESH_S2I_JEEENS4_5SM1004TMEM4LOAD26SM100_TMEM_LOAD_32dp32b16xES22_NS1P_INS1Q_ILi2ELi5ELi2EEENS24_ILi32EEENSJ_INS5_IJS12_ST_EEENS5_IJSB_S12_EEEEEEENS4_39AutoVectorizingCopyWithAssumedAlignmentILi128EEENS4_14SM90_TMA_STOREES2Z_S31_S31_EEEvvEEEEvNT_6ParamsE --------------------------
	.section	.nv.shared._ZN7cutlass13device_kernelINS_4gemm6kernel13GemmUniversalIN4cute5tupleIJiiiiEEENS1_10collective13CollectiveMmaINS1_41MainloopSm100TmaUmmaWarpSpecializedSparseILi10ELi2ELi2ENS5_IJNS4_1CILi1EEENSA_ILi2EEESB_EEEEENS5_IJNSA_ILi128EEENSA_ILi64EEESG_EEENS_10bfloat16_tENS5_IJNS4_6LayoutINS5_IJiNS5_IJSC_iEEEiEEENS5_IJlNS5_IJSB_SC_EEElEEEEENSJ_INS5_IJNS5_IJNS5_IJNSA_ILi8EEESC_SP_EEEiEEENS5_IJNS5_IJNSA_ILi16EEESC_NSA_ILi4EEEEEEiEEEiEEENS5_IJNS5_IJNS5_IJSF_SS_NSA_ILi2048EEEEEENSA_ILi16384EEEEEENS5_IJNS5_IJSB_NSA_ILi1024EEENSA_ILi32EEEEEElEEElEEEEEEEESI_NS5_IJlSB_lEEENS4_8TiledMMAINS4_8MMA_AtomIJNS4_27SM100_MMA_F16BF16_SS_SPARSEISI_SI_fLi128ELi64ELNS4_4UMMA5MajorE0ELS1D_0ELNS1C_7ScaleInE0ELS1E_0EEEEEENSJ_INS5_IJSB_SB_SB_EEENS5_IJNSA_ILi0EEES1I_S1I_EEEEENS5_IJNS4_10UnderscoreES1L_S1L_EEEEENS4_23SM90_TMA_LOAD_MULTICASTENS4_14ComposedLayoutINS4_7SwizzleILi2ELi4ELi3EEENS4_25smem_sparse_ptr_flag_bitsILi2ELi16EEENSJ_INS5_IJNS5_IJSB_SP_EEENS5_IJSC_S12_EEEEEENS5_IJNS5_IJS1I_SG_EEESM_EEEEEEEvNS4_8identityENS4_13SM90_TMA_LOADENS1P_INS1Q_ILi3ELi4ELi3EEENS4_18smem_ptr_flag_bitsILi16EEENSJ_INS5_IJSP_SG_EEENS5_IJSG_SB_EEEEEEEvS21_EENS_8epilogue10collective18CollectiveEpilogueINS2B_23Sm100TmaWarpSpecializedILi4ELi2ELi16ELb1ELb0EEEJSH_NS5_IJNSJ_ISF_SB_EENSJ_ISS_SB_EEEEEfNS5_IJSB_llEEEfS2J_NS2B_6fusion15FusionCallbacksIS2F_NS2K_17LinearCombinationIffffLNS_15FloatRoundStyleE2EEESH_S2I_JEEENS4_5SM1004TMEM4LOAD26SM100_TMEM_LOAD_32dp32b16xES22_NS1P_INS1Q_ILi2ELi5ELi2EEENS24_ILi32EEENSJ_INS5_IJS12_ST_EEENS5_IJSB_S12_EEEEEEENS4_39AutoVectorizingCopyWithAssumedAlignmentILi128EEENS4_14SM90_TMA_STOREES2Z_S31_S31_EEEvvEEEEvNT_6ParamsE,"aw",@nobits
	.sectionflags	@""
	.align	16
	.zero		1024


//--------------------- .nv.shared.reserved.0     --------------------------
	.section	.nv.shared.reserved.0,"aw",@nobits
	.weak		__nv_reservedSMEM_offset_0_alias
	.size		__nv_reservedSMEM_offset_0_alias, 0, 64
	.other		__nv_reservedSMEM_offset_0_alias,@"STO_CUDA_RESERVED_SHARED STV_DEFAULT"
__nv_reservedSMEM_offset_0_alias:
	.zero		0
.nv.shared.reserved.0:
	.zero		64
	.weak		__nv_reservedSMEM_tcgen05_partition
	.type		__nv_reservedSMEM_tcgen05_partition,@object
	.size		__nv_reservedSMEM_tcgen05_partition,(.L_0 - __nv_reservedSMEM_tcgen05_partition)
__nv_reservedSMEM_tcgen05_partition:
	.zero		32
.L_0:


//--------------------- .nv.global                --------------------------
	.section	.nv.global,"aw",@nobits
.nv.global:
	.type		_ZN39_INTERNAL_0d32f56c_4_k_cu_dcd9712c_29614cute1_E,@object
	.size		_ZN39_INTERNAL_0d32f56c_4_k_cu_dcd9712c_29614cute1_E,(_ZN39_INTERNAL_0d32f56c_4_k_cu_dcd9712c_29614cuda3std3__45__cpo6cbeginE - _ZN39_INTERNAL_0d32f56c_4_k_cu_dcd9712c_29614cute1_E)
_ZN39_INTERNAL_0d32f56c_4_k_cu_dcd9712c_29614cute1_E:
	.zero		1
	.type		_ZN39_INTERNAL_0d32f56c_4_k_cu_dcd9712c_29614cuda3std3__45__cpo6cbeginE,@object
	.size		_ZN39_INTERNAL_0d32f56c_4_k_cu_dcd9712c_29614cuda3std3__45__cpo6cbeginE,(_ZN39_INTERNAL_0d32f56c_4_k_cu_dcd9712c_29614cuda3std3__48in_placeE - _ZN39_INTERNAL_0d32f56c_4_k_cu_dcd9712c_29614cuda3std3__45__cpo6cbeginE)
_ZN39_INTERNAL_0d32f56c_4_k_cu_dcd9712c_29614cuda3std3__45__cpo6cbeginE:
	.zero		1
	.type		_ZN39_INTERNAL_0d32f56c_4_k_cu_dcd9712c_29614cuda3std3__48in_placeE,@object
	.size		_ZN39_INTERNAL_0d32f56c_4_k_cu_dcd9712c_29614cuda3std3__48in_placeE,(_ZN39_INTERNAL_0d32f56c_4_k_cu_dcd9712c_29614cuda3std6ranges3__45__cpo9iter_moveE - _ZN39_INTERNAL_0d32f56c_4_k_cu_dcd9712c_29614cuda3std3__48in_placeE)
_ZN39_INTERNAL_0d32f56c_4_k_cu_dcd9712c_29614cuda3std3__48in_placeE:
	.zero		1
	.type		_ZN39_INTERNAL_0d32f56c_4_k_cu_dcd9712c_29614cuda3std6ranges3__45__cpo9iter_moveE,@object
	.size		_ZN39_INTERNAL_0d32f56c_4_k_cu_dcd9712c_29614cuda3std6ranges3__45__cpo9iter_moveE,(_ZN39_INTERNAL_0d32f56c_4_k_cu_dcd9712c_29614cuda3std3__45__cpo5beginE - _ZN39_INTERNAL_0d32f56c_4_k_cu_dcd9712c_29614cuda3std6ranges3__45__cpo9iter_moveE)
_ZN39_INTERNAL_0d32f56c_4_k_cu_dcd9712c_29614cuda3std6ranges3__45__cpo9iter_moveE:
	.zero		1
	.type		_ZN39_INTERNAL_0d32f56c_4_k_cu_dcd9712c_29614cuda3std3__45__cpo5beginE,@object
	.size		_ZN39_INTERNAL_0d32f56c_4_k_cu_dcd9712c_29614cuda3std3__45__cpo5beginE,(_ZN39_INTERNAL_0d32f56c_4_k_cu_dcd9712c_29614cuda3std3__441_GLOBAL__N__0d32f56c_4_k_cu_dcd9712c_29616ignoreE - _ZN39_INTERNAL_0d32f56c_4_k_cu_dcd9712c_29614cuda3std3__45__cpo5beginE)
_ZN39_INTERNAL_0d32f56c_4_k_cu_dcd9712c_29614cuda3std3__45__cpo5beginE:
	.zero		1
	.type		_ZN39_INTERNAL_0d32f56c_4_k_cu_dcd9712c_29614cuda3std3__441_GLOBAL__N__0d32f56c_4_k_cu_dcd9712c_29616ignoreE,@object
	.size		_ZN39_INTERNAL_0d32f56c_4_k_cu_dcd9712c_29614cuda3std3__441_GLOBAL__N__0d32f56c_4_k_cu_dcd9712c_29616ignoreE,(_ZN39_INTERNAL_0d32f56c_4_k_cu_dcd9712c_29614cute7productE - _ZN39_INTERNAL_0d32f56c_4_k_cu_dcd9712c_29614cuda3std3__441_GLOBAL__N__0d32f56c_4_k_cu_dcd9712c_29616ignoreE)
_ZN39_INTERNAL_0d32f56c_4_k_cu_dcd9712c_29614cuda3std3__441_GLOBAL__N__0d32f56c_4_k_cu_dcd9712c_29616ignoreE:
	.zero		1
	.type		_ZN39_INTERNAL_0d32f56c_4_k_cu_dcd9712c_29614cute7productE,@object
	.size		_ZN39_INTERNAL_0d32f56c_4_k_cu_dcd9712c_29614cute7productE,(_ZN39_INTERNAL_0d32f56c_4_k_cu_dcd9712c_29614cuda3std3__45__cpo3endE - _ZN39_INTERNAL_0d32f56c_4_k_cu_dcd9712c_29614cute7productE)
_ZN39_INTERNAL_0d32f56c_4_k_cu_dcd9712c_29614cute7productE:
	.zero		1
	.type		_ZN39_INTERNAL_0d32f56c_4_k_cu_dcd9712c_29614cuda3std3__45__cpo3endE,@object
	.size		_ZN39_INTERNAL_0d32f56c_4_k_cu_dcd9712c_29614cuda3std3__45__cpo3endE,(_ZN39_INTERNAL_0d32f56c_4_k_cu_dcd9712c_29614cuda3std3__419piecewise_constructE - _ZN39_INTERNAL_0d32f56c_4_k_cu_dcd9712c_29614cuda3std3__45__cpo3endE)
_ZN39_INTERNAL_0d32f56c_4_k_cu_dcd9712c_29614cuda3std3__45__cpo3endE:
	.zero		1
	.type		_ZN39_INTERNAL_0d32f56c_4_k_cu_dcd9712c_29614cuda3std3__419piecewise_constructE,@object
	.size		_ZN39_INTERNAL_0d32f56c_4_k_cu_dcd9712c_29614cuda3std3__419piecewise_constructE,(_ZN39_INTERNAL_0d32f56c_4_k_cu_dcd9712c_29614cuda3std3__45__cpo4cendE - _ZN39_INTERNAL_0d32f56c_4_k_cu_dcd9712c_29614cuda3std3__419piecewise_constructE)
_ZN39_INTERNAL_0d32f56c_4_k_cu_dcd9712c_29614cuda3std3__419piecewise_constructE:
	.zero		1
	.type		_ZN39_INTERNAL_0d32f56c_4_k_cu_dcd9712c_29614cuda3std3__45__cpo4cendE,@object
	.size		_ZN39_INTERNAL_0d32f56c_4_k_cu_dcd9712c_29614cuda3std3__45__cpo4cendE,(_ZN39_INTERNAL_0d32f56c_4_k_cu_dcd9712c_29614cuda3std6ranges3__45__cpo4swapE - _ZN39_INTERNAL_0d32f56c_4_k_cu_dcd9712c_29614cuda3std3__45__cpo4cendE)
_ZN39_INTERNAL_0d32f56c_4_k_cu_dcd9712c_29614cuda3std3__45__cpo4cendE:
	.zero		1
	.type		_ZN39_INTERNAL_0d32f56c_4_k_cu_dcd9712c_29614cuda3std6ranges3__45__cpo4swapE,@object
	.size		_ZN39_INTERNAL_0d32f56c_4_k_cu_dcd9712c_29614cuda3std6ranges3__45__cpo4swapE,(.L_10 - _ZN39_INTERNAL_0d32f56c_4_k_cu_dcd9712c_29614cuda3std6ranges3__45__cpo4swapE)
_ZN39_INTERNAL_0d32f56c_4_k_cu_dcd9712c_29614cuda3std6ranges3__45__cpo4swapE:
	.zero		1
.L_10:


//--------------------- .nv.constant0._ZN7cutlass13device_kernelINS_4gemm6kernel13GemmUniversalIN4cute5tupleIJiiiiEEENS1_10collective13CollectiveMmaINS1_41MainloopSm100TmaUmmaWarpSpecializedSparseILi10ELi2ELi2ENS5_IJNS4_1CILi1EEENSA_ILi2EEESB_EEEEENS5_IJNSA_ILi128EEENSA_ILi64EEESG_EEENS_10bfloat16_tENS5_IJNS4_6LayoutINS5_IJiNS5_IJSC_iEEEiEEENS5_IJlNS5_IJSB_SC_EEElEEEEENSJ_INS5_IJNS5_IJNS5_IJNSA_ILi8EEESC_SP_EEEiEEENS5_IJNS5_IJNSA_ILi16EEESC_NSA_ILi4EEEEEEiEEEiEEENS5_IJNS5_IJNS5_IJSF_SS_NSA_ILi2048EEEEEENSA_ILi16384EEEEEENS5_IJNS5_IJSB_NSA_ILi1024EEENSA_ILi32EEEEEElEEElEEEEEEEESI_NS5_IJlSB_lEEENS4_8TiledMMAINS4_8MMA_AtomIJNS4_27SM100_MMA_F16BF16_SS_SPARSEISI_SI_fLi128ELi64ELNS4_4UMMA5MajorE0ELS1D_0ELNS1C_7ScaleInE0ELS1E_0EEEEEENSJ_INS5_IJSB_SB_SB_EEENS5_IJNSA_ILi0EEES1I_S1I_EEEEENS5_IJNS4_10UnderscoreES1L_S1L_EEEEENS4_23SM90_TMA_LOAD_MULTICASTENS4_14ComposedLayoutINS4_7SwizzleILi2ELi4ELi3EEENS4_25smem_sparse_ptr_flag_bitsILi2ELi16EEENSJ_INS5_IJNS5_IJSB_SP_EEENS5_IJSC_S12_EEEEEENS5_IJNS5_IJS1I_SG_EEESM_EEEEEEEvNS4_8identityENS4_13SM90_TMA_LOADENS1P_INS1Q_ILi3ELi4ELi3EEENS4_18smem_ptr_flag_bitsILi16EEENSJ_INS5_IJSP_SG_EEENS5_IJSG_SB_EEEEEEEvS21_EENS_8epilogue10collective18CollectiveEpilogueINS2B_23Sm100TmaWarpSpecializedILi4ELi2ELi16ELb1ELb0EEEJSH_NS5_IJNSJ_ISF_SB_EENSJ_ISS_SB_EEEEEfNS5_IJSB_llEEEfS2J_NS2B_6fusion15FusionCallbacksIS2F_NS2K_17LinearCombinationIffffLNS_15FloatRoundStyleE2EEESH_S2I_JEEENS4_5SM1004TMEM4LOAD26SM100_TMEM_LOAD_32dp32b16xES22_NS1P_INS1Q_ILi2ELi5ELi2EEENS24_ILi32EEENSJ_INS5_IJS12_ST_EEENS5_IJSB_S12_EEEEEEENS4_39AutoVectorizingCopyWithAssumedAlignmentILi128EEENS4_14SM90_TMA_STOREES2Z_S31_S31_EEEvvEEEEvNT_6ParamsE --------------------------
	.section	.nv.constant0._ZN7cutlass13device_kernelINS_4gemm6kernel13GemmUniversalIN4cute5tupleIJiiiiEEENS1_10collective13CollectiveMmaINS1_41MainloopSm100TmaUmmaWarpSpecializedSparseILi10ELi2ELi2ENS5_IJNS4_1CILi1EEENSA_ILi2EEESB_EEEEENS5_IJNSA_ILi128EEENSA_ILi64EEESG_EEENS_10bfloat16_tENS5_IJNS4_6LayoutINS5_IJiNS5_IJSC_iEEEiEEENS5_IJlNS5_IJSB_SC_EEElEEEEENSJ_INS5_IJNS5_IJNS5_IJNSA_ILi8EEESC_SP_EEEiEEENS5_IJNS5_IJNSA_ILi16EEESC_NSA_ILi4EEEEEEiEEEiEEENS5_IJNS5_IJNS5_IJSF_SS_NSA_ILi2048EEEEEENSA_ILi16384EEEEEENS5_IJNS5_IJSB_NSA_ILi1024EEENSA_ILi32EEEEEElEEElEEEEEEEESI_NS5_IJlSB_lEEENS4_8TiledMMAINS4_8MMA_AtomIJNS4_27SM100_MMA_F16BF16_SS_SPARSEISI_SI_fLi128ELi64ELNS4_4UMMA5MajorE0ELS1D_0ELNS1C_7ScaleInE0ELS1E_0EEEEEENSJ_INS5_IJSB_SB_SB_EEENS5_IJNSA_ILi0EEES1I_S1I_EEEEENS5_IJNS4_10UnderscoreES1L_S1L_EEEEENS4_23SM90_TMA_LOAD_MULTICASTENS4_14ComposedLayoutINS4_7SwizzleILi2ELi4ELi3EEENS4_25smem_sparse_ptr_flag_bitsILi2ELi16EEENSJ_INS5_IJNS5_IJSB_SP_EEENS5_IJSC_S12_EEEEEENS5_IJNS5_IJS1I_SG_EEESM_EEEEEEEvNS4_8identityENS4_13SM90_TMA_LOADENS1P_INS1Q_ILi3ELi4ELi3EEENS4_18smem_ptr_flag_bitsILi16EEENSJ_INS5_IJSP_SG_EEENS5_IJSG_SB_EEEEEEEvS21_EENS_8epilogue10collective18CollectiveEpilogueINS2B_23Sm100TmaWarpSpecializedILi4ELi2ELi16ELb1ELb0EEEJSH_NS5_IJNSJ_ISF_SB_EENSJ_ISS_SB_EEEEEfNS5_IJSB_llEEEfS2J_NS2B_6fusion15FusionCallbacksIS2F_NS2K_17LinearCombinationIffffLNS_15FloatRoundStyleE2EEESH_S2I_JEEENS4_5SM1004TMEM4LOAD26SM100_TMEM_LOAD_32dp32b16xES22_NS1P_INS1Q_ILi2ELi5ELi2EEENS24_ILi32EEENSJ_INS5_IJS12_ST_EEENS5_IJSB_S12_EEEEEEENS4_39AutoVectorizingCopyWithAssumedAlignmentILi128EEENS4_14SM90_TMA_STOREES2Z_S31_S31_EEEvvEEEEvNT_6ParamsE,"a",@progbits
	.sectionflags	@""
	.align	4
.nv.constant0._ZN7cutlass13device_kernelINS_4gemm6kernel13GemmUniversalIN4cute5tupleIJiiiiEEENS1_10collective13CollectiveMmaINS1_41MainloopSm100TmaUmmaWarpSpecializedSparseILi10ELi2ELi2ENS5_IJNS4_1CILi1EEENSA_ILi2EEESB_EEEEENS5_IJNSA_ILi128EEENSA_ILi64EEESG_EEENS_10bfloat16_tENS5_IJNS4_6LayoutINS5_IJiNS5_IJSC_iEEEiEEENS5_IJlNS5_IJSB_SC_EEElEEEEENSJ_INS5_IJNS5_IJNS5_IJNSA_ILi8EEESC_SP_EEEiEEENS5_IJNS5_IJNSA_ILi16EEESC_NSA_ILi4EEEEEEiEEEiEEENS5_IJNS5_IJNS5_IJSF_SS_NSA_ILi2048EEEEEENSA_ILi16384EEEEEENS5_IJNS5_IJSB_NSA_ILi1024EEENSA_ILi32EEEEEElEEElEEEEEEEESI_NS5_IJlSB_lEEENS4_8TiledMMAINS4_8MMA_AtomIJNS4_27SM100_MMA_F16BF16_SS_SPARSEISI_SI_fLi128ELi64ELNS4_4UMMA5MajorE0ELS1D_0ELNS1C_7ScaleInE0ELS1E_0EEEEEENSJ_INS5_IJSB_SB_SB_EEENS5_IJNSA_ILi0EEES1I_S1I_EEEEENS5_IJNS4_10UnderscoreES1L_S1L_EEEEENS4_23SM90_TMA_LOAD_MULTICASTENS4_14ComposedLayoutINS4_7SwizzleILi2ELi4ELi3EEENS4_25smem_sparse_ptr_flag_bitsILi2ELi16EEENSJ_INS5_IJNS5_IJSB_SP_EEENS5_IJSC_S12_EEEEEENS5_IJNS5_IJS1I_SG_EEESM_EEEEEEEvNS4_8identityENS4_13SM90_TMA_LOADENS1P_INS1Q_ILi3ELi4ELi3EEENS4_18smem_ptr_flag_bitsILi16EEENSJ_INS5_IJSP_SG_EEENS5_IJSG_SB_EEEEEEEvS21_EENS_8epilogue10collective18CollectiveEpilogueINS2B_23Sm100TmaWarpSpecializedILi4ELi2ELi16ELb1ELb0EEEJSH_NS5_IJNSJ_ISF_SB_EENSJ_ISS_SB_EEEEEfNS5_IJSB_llEEEfS2J_NS2B_6fusion15FusionCallbacksIS2F_NS2K_17LinearCombinationIffffLNS_15FloatRoundStyleE2EEESH_S2I_JEEENS4_5SM1004TMEM4LOAD26SM100_TMEM_LOAD_32dp32b16xES22_NS1P_INS1Q_ILi2ELi5ELi2EEENS24_ILi32EEENSJ_INS5_IJS12_ST_EEENS5_IJSB_S12_EEEEEEENS4_39AutoVectorizingCopyWithAssumedAlignmentILi128EEENS4_14SM90_TMA_STOREES2Z_S31_S31_EEEvvEEEEvNT_6ParamsE:
	.zero		3456


//--------------------- SYMBOLS --------------------------

	.type		.nv.reservedSmem.offset0,@object
	.size		.nv.reservedSmem.offset0,0x4
	.type		.nv.reservedSmem.cap,@object
	.size		.nv.reservedSmem.cap,0x4
	.type		__assertfail,@function
